//
// Generated by NVIDIA NVVM Compiler
//
// Compiler Build ID: CL-36424714
// Cuda compilation tools, release 13.0, V13.0.88
// Based on NVVM 20.0.0
//

.version 9.0
.target sm_100
.address_size 64

	// .globl	_Z16k_csr_mat_vec_mmiPiS_PfS0_S0_
// _ZZ17k_csr2_mat_vec_mmiPiS_PfS0_S0_E4vals has been demoted

.visible .entry _Z16k_csr_mat_vec_mmiPiS_PfS0_S0_(
	.param .u32 _Z16k_csr_mat_vec_mmiPiS_PfS0_S0__param_0,
	.param .u64 .ptr .align 1 _Z16k_csr_mat_vec_mmiPiS_PfS0_S0__param_1,
	.param .u64 .ptr .align 1 _Z16k_csr_mat_vec_mmiPiS_PfS0_S0__param_2,
	.param .u64 .ptr .align 1 _Z16k_csr_mat_vec_mmiPiS_PfS0_S0__param_3,
	.param .u64 .ptr .align 1 _Z16k_csr_mat_vec_mmiPiS_PfS0_S0__param_4,
	.param .u64 .ptr .align 1 _Z16k_csr_mat_vec_mmiPiS_PfS0_S0__param_5
)
{
	.reg .pred 	%p<11>;
	.reg .b32 	%r<65>;
	.reg .b32 	%f<112>;
	.reg .b64 	%rd<87>;

	ld.param.u32 	%r23, [_Z16k_csr_mat_vec_mmiPiS_PfS0_S0__param_0];
	ld.param.u64 	%rd6, [_Z16k_csr_mat_vec_mmiPiS_PfS0_S0__param_1];
	ld.param.u64 	%rd8, [_Z16k_csr_mat_vec_mmiPiS_PfS0_S0__param_2];
	ld.param.u64 	%rd9, [_Z16k_csr_mat_vec_mmiPiS_PfS0_S0__param_3];
	ld.param.u64 	%rd10, [_Z16k_csr_mat_vec_mmiPiS_PfS0_S0__param_4];
	ld.param.u64 	%rd7, [_Z16k_csr_mat_vec_mmiPiS_PfS0_S0__param_5];
	cvta.to.global.u64 	%rd1, %rd10;
	cvta.to.global.u64 	%rd2, %rd8;
	cvta.to.global.u64 	%rd3, %rd9;
	mov.u32 	%r24, %ntid.x;
	mov.u32 	%r25, %ctaid.x;
	mov.u32 	%r26, %tid.x;
	mad.lo.s32 	%r1, %r24, %r25, %r26;
	setp.ge.s32 	%p1, %r1, %r23;
	@%p1 bra 	$L__BB0_15;
	cvta.to.global.u64 	%rd11, %rd6;
	mul.wide.s32 	%rd12, %r1, 4;
	add.s64 	%rd13, %rd11, %rd12;
	ld.global.u32 	%r60, [%rd13];
	ld.global.u32 	%r3, [%rd13+4];
	setp.ge.s32 	%p2, %r60, %r3;
	mov.f32 	%f111, 0f00000000;
	@%p2 bra 	$L__BB0_14;
	sub.s32 	%r4, %r3, %r60;
	and.b32  	%r5, %r4, 15;
	sub.s32 	%r27, %r60, %r3;
	setp.gt.u32 	%p3, %r27, -16;
	mov.f32 	%f111, 0f00000000;
	@%p3 bra 	$L__BB0_5;
	and.b32  	%r28, %r4, -16;
	neg.s32 	%r58, %r28;
	add.s64 	%rd4, %rd3, 32;
	add.s64 	%rd5, %rd2, 32;
	mov.f32 	%f111, 0f00000000;
$L__BB0_4:
	.pragma "nounroll";
	mul.wide.s32 	%rd14, %r60, 4;
	add.s64 	%rd15, %rd4, %rd14;
	add.s64 	%rd16, %rd5, %rd14;
	ld.global.f32 	%f18, [%rd15+-32];
	ld.global.u32 	%r29, [%rd16+-32];
	mul.wide.s32 	%rd17, %r29, 4;
	add.s64 	%rd18, %rd1, %rd17;
	ld.global.f32 	%f19, [%rd18];
	fma.rn.f32 	%f20, %f18, %f19, %f111;
	ld.global.f32 	%f21, [%rd15+-28];
	ld.global.u32 	%r30, [%rd16+-28];
	mul.wide.s32 	%rd19, %r30, 4;
	add.s64 	%rd20, %rd1, %rd19;
	ld.global.f32 	%f22, [%rd20];
	fma.rn.f32 	%f23, %f21, %f22, %f20;
	ld.global.f32 	%f24, [%rd15+-24];
	ld.global.u32 	%r31, [%rd16+-24];
	mul.wide.s32 	%rd21, %r31, 4;
	add.s64 	%rd22, %rd1, %rd21;
	ld.global.f32 	%f25, [%rd22];
	fma.rn.f32 	%f26, %f24, %f25, %f23;
	ld.global.f32 	%f27, [%rd15+-20];
	ld.global.u32 	%r32, [%rd16+-20];
	mul.wide.s32 	%rd23, %r32, 4;
	add.s64 	%rd24, %rd1, %rd23;
	ld.global.f32 	%f28, [%rd24];
	fma.rn.f32 	%f29, %f27, %f28, %f26;
	ld.global.f32 	%f30, [%rd15+-16];
	ld.global.u32 	%r33, [%rd16+-16];
	mul.wide.s32 	%rd25, %r33, 4;
	add.s64 	%rd26, %rd1, %rd25;
	ld.global.f32 	%f31, [%rd26];
	fma.rn.f32 	%f32, %f30, %f31, %f29;
	ld.global.f32 	%f33, [%rd15+-12];
	ld.global.u32 	%r34, [%rd16+-12];
	mul.wide.s32 	%rd27, %r34, 4;
	add.s64 	%rd28, %rd1, %rd27;
	ld.global.f32 	%f34, [%rd28];
	fma.rn.f32 	%f35, %f33, %f34, %f32;
	ld.global.f32 	%f36, [%rd15+-8];
	ld.global.u32 	%r35, [%rd16+-8];
	mul.wide.s32 	%rd29, %r35, 4;
	add.s64 	%rd30, %rd1, %rd29;
	ld.global.f32 	%f37, [%rd30];
	fma.rn.f32 	%f38, %f36, %f37, %f35;
	ld.global.f32 	%f39, [%rd15+-4];
	ld.global.u32 	%r36, [%rd16+-4];
	mul.wide.s32 	%rd31, %r36, 4;
	add.s64 	%rd32, %rd1, %rd31;
	ld.global.f32 	%f40, [%rd32];
	fma.rn.f32 	%f41, %f39, %f40, %f38;
	ld.global.f32 	%f42, [%rd15];
	ld.global.u32 	%r37, [%rd16];
	mul.wide.s32 	%rd33, %r37, 4;
	add.s64 	%rd34, %rd1, %rd33;
	ld.global.f32 	%f43, [%rd34];
	fma.rn.f32 	%f44, %f42, %f43, %f41;
	ld.global.f32 	%f45, [%rd15+4];
	ld.global.u32 	%r38, [%rd16+4];
	mul.wide.s32 	%rd35, %r38, 4;
	add.s64 	%rd36, %rd1, %rd35;
	ld.global.f32 	%f46, [%rd36];
	fma.rn.f32 	%f47, %f45, %f46, %f44;
	ld.global.f32 	%f48, [%rd15+8];
	ld.global.u32 	%r39, [%rd16+8];
	mul.wide.s32 	%rd37, %r39, 4;
	add.s64 	%rd38, %rd1, %rd37;
	ld.global.f32 	%f49, [%rd38];
	fma.rn.f32 	%f50, %f48, %f49, %f47;
	ld.global.f32 	%f51, [%rd15+12];
	ld.global.u32 	%r40, [%rd16+12];
	mul.wide.s32 	%rd39, %r40, 4;
	add.s64 	%rd40, %rd1, %rd39;
	ld.global.f32 	%f52, [%rd40];
	fma.rn.f32 	%f53, %f51, %f52, %f50;
	ld.global.f32 	%f54, [%rd15+16];
	ld.global.u32 	%r41, [%rd16+16];
	mul.wide.s32 	%rd41, %r41, 4;
	add.s64 	%rd42, %rd1, %rd41;
	ld.global.f32 	%f55, [%rd42];
	fma.rn.f32 	%f56, %f54, %f55, %f53;
	ld.global.f32 	%f57, [%rd15+20];
	ld.global.u32 	%r42, [%rd16+20];
	mul.wide.s32 	%rd43, %r42, 4;
	add.s64 	%rd44, %rd1, %rd43;
	ld.global.f32 	%f58, [%rd44];
	fma.rn.f32 	%f59, %f57, %f58, %f56;
	ld.global.f32 	%f60, [%rd15+24];
	ld.global.u32 	%r43, [%rd16+24];
	mul.wide.s32 	%rd45, %r43, 4;
	add.s64 	%rd46, %rd1, %rd45;
	ld.global.f32 	%f61, [%rd46];
	fma.rn.f32 	%f62, %f60, %f61, %f59;
	ld.global.f32 	%f63, [%rd15+28];
	ld.global.u32 	%r44, [%rd16+28];
	mul.wide.s32 	%rd47, %r44, 4;
	add.s64 	%rd48, %rd1, %rd47;
	ld.global.f32 	%f64, [%rd48];
	fma.rn.f32 	%f111, %f63, %f64, %f62;
	add.s32 	%r60, %r60, 16;
	add.s32 	%r58, %r58, 16;
	setp.ne.s32 	%p4, %r58, 0;
	@%p4 bra 	$L__BB0_4;
$L__BB0_5:
	setp.eq.s32 	%p5, %r5, 0;
	@%p5 bra 	$L__BB0_14;
	and.b32  	%r12, %r4, 7;
	setp.lt.u32 	%p6, %r5, 8;
	@%p6 bra 	$L__BB0_8;
	mul.wide.s32 	%rd49, %r60, 4;
	add.s64 	%rd50, %rd3, %rd49;
	ld.global.f32 	%f66, [%rd50];
	add.s64 	%rd51, %rd2, %rd49;
	ld.global.u32 	%r45, [%rd51];
	mul.wide.s32 	%rd52, %r45, 4;
	add.s64 	%rd53, %rd1, %rd52;
	ld.global.f32 	%f67, [%rd53];
	fma.rn.f32 	%f68, %f66, %f67, %f111;
	ld.global.f32 	%f69, [%rd50+4];
	ld.global.u32 	%r46, [%rd51+4];
	mul.wide.s32 	%rd54, %r46, 4;
	add.s64 	%rd55, %rd1, %rd54;
	ld.global.f32 	%f70, [%rd55];
	fma.rn.f32 	%f71, %f69, %f70, %f68;
	ld.global.f32 	%f72, [%rd50+8];
	ld.global.u32 	%r47, [%rd51+8];
	mul.wide.s32 	%rd56, %r47, 4;
	add.s64 	%rd57, %rd1, %rd56;
	ld.global.f32 	%f73, [%rd57];
	fma.rn.f32 	%f74, %f72, %f73, %f71;
	ld.global.f32 	%f75, [%rd50+12];
	ld.global.u32 	%r48, [%rd51+12];
	mul.wide.s32 	%rd58, %r48, 4;
	add.s64 	%rd59, %rd1, %rd58;
	ld.global.f32 	%f76, [%rd59];
	fma.rn.f32 	%f77, %f75, %f76, %f74;
	ld.global.f32 	%f78, [%rd50+16];
	ld.global.u32 	%r49, [%rd51+16];
	mul.wide.s32 	%rd60, %r49, 4;
	add.s64 	%rd61, %rd1, %rd60;
	ld.global.f32 	%f79, [%rd61];
	fma.rn.f32 	%f80, %f78, %f79, %f77;
	ld.global.f32 	%f81, [%rd50+20];
	ld.global.u32 	%r50, [%rd51+20];
	mul.wide.s32 	%rd62, %r50, 4;
	add.s64 	%rd63, %rd1, %rd62;
	ld.global.f32 	%f82, [%rd63];
	fma.rn.f32 	%f83, %f81, %f82, %f80;
	ld.global.f32 	%f84, [%rd50+24];
	ld.global.u32 	%r51, [%rd51+24];
	mul.wide.s32 	%rd64, %r51, 4;
	add.s64 	%rd65, %rd1, %rd64;
	ld.global.f32 	%f85, [%rd65];
	fma.rn.f32 	%f86, %f84, %f85, %f83;
	ld.global.f32 	%f87, [%rd50+28];
	ld.global.u32 	%r52, [%rd51+28];
	mul.wide.s32 	%rd66, %r52, 4;
	add.s64 	%rd67, %rd1, %rd66;
	ld.global.f32 	%f88, [%rd67];
	fma.rn.f32 	%f111, %f87, %f88, %f86;
	add.s32 	%r60, %r60, 8;
$L__BB0_8:
	setp.eq.s32 	%p7, %r12, 0;
	@%p7 bra 	$L__BB0_14;
	and.b32  	%r15, %r4, 3;
	setp.lt.u32 	%p8, %r12, 4;
	@%p8 bra 	$L__BB0_11;
	mul.wide.s32 	%rd68, %r60, 4;
	add.s64 	%rd69, %rd3, %rd68;
	ld.global.f32 	%f90, [%rd69];
	add.s64 	%rd70, %rd2, %rd68;
	ld.global.u32 	%r53, [%rd70];
	mul.wide.s32 	%rd71, %r53, 4;
	add.s64 	%rd72, %rd1, %rd71;
	ld.global.f32 	%f91, [%rd72];
	fma.rn.f32 	%f92, %f90, %f91, %f111;
	ld.global.f32 	%f93, [%rd69+4];
	ld.global.u32 	%r54, [%rd70+4];
	mul.wide.s32 	%rd73, %r54, 4;
	add.s64 	%rd74, %rd1, %rd73;
	ld.global.f32 	%f94, [%rd74];
	fma.rn.f32 	%f95, %f93, %f94, %f92;
	ld.global.f32 	%f96, [%rd69+8];
	ld.global.u32 	%r55, [%rd70+8];
	mul.wide.s32 	%rd75, %r55, 4;
	add.s64 	%rd76, %rd1, %rd75;
	ld.global.f32 	%f97, [%rd76];
	fma.rn.f32 	%f98, %f96, %f97, %f95;
	ld.global.f32 	%f99, [%rd69+12];
	ld.global.u32 	%r56, [%rd70+12];
	mul.wide.s32 	%rd77, %r56, 4;
	add.s64 	%rd78, %rd1, %rd77;
	ld.global.f32 	%f100, [%rd78];
	fma.rn.f32 	%f111, %f99, %f100, %f98;
	add.s32 	%r60, %r60, 4;
$L__BB0_11:
	setp.eq.s32 	%p9, %r15, 0;
	@%p9 bra 	$L__BB0_14;
	neg.s32 	%r63, %r15;
$L__BB0_13:
	.pragma "nounroll";
	mul.wide.s32 	%rd79, %r60, 4;
	add.s64 	%rd80, %rd2, %rd79;
	add.s64 	%rd81, %rd3, %rd79;
	ld.global.f32 	%f101, [%rd81];
	ld.global.u32 	%r57, [%rd80];
	mul.wide.s32 	%rd82, %r57, 4;
	add.s64 	%rd83, %rd1, %rd82;
	ld.global.f32 	%f102, [%rd83];
	fma.rn.f32 	%f111, %f101, %f102, %f111;
	add.s32 	%r60, %r60, 1;
	add.s32 	%r63, %r63, 1;
	setp.ne.s32 	%p10, %r63, 0;
	@%p10 bra 	$L__BB0_13;
$L__BB0_14:
	cvta.to.global.u64 	%rd84, %rd7;
	add.s64 	%rd86, %rd84, %rd12;
	st.global.f32 	[%rd86], %f111;
$L__BB0_15:
	ret;

}
	// .globl	_Z17k_csr2_mat_vec_mmiPiS_PfS0_S0_
.visible .entry _Z17k_csr2_mat_vec_mmiPiS_PfS0_S0_(
	.param .u32 _Z17k_csr2_mat_vec_mmiPiS_PfS0_S0__param_0,
	.param .u64 .ptr .align 1 _Z17k_csr2_mat_vec_mmiPiS_PfS0_S0__param_1,
	.param .u64 .ptr .align 1 _Z17k_csr2_mat_vec_mmiPiS_PfS0_S0__param_2,
	.param .u64 .ptr .align 1 _Z17k_csr2_mat_vec_mmiPiS_PfS0_S0__param_3,
	.param .u64 .ptr .align 1 _Z17k_csr2_mat_vec_mmiPiS_PfS0_S0__param_4,
	.param .u64 .ptr .align 1 _Z17k_csr2_mat_vec_mmiPiS_PfS0_S0__param_5
)
{
	.reg .pred 	%p<16>;
	.reg .b32 	%r<80>;
	.reg .b32 	%f<132>;
	.reg .b64 	%rd<87>;
	// demoted variable
	.shared .align 4 .b8 _ZZ17k_csr2_mat_vec_mmiPiS_PfS0_S0_E4vals[256];
	ld.param.u32 	%r27, [_Z17k_csr2_mat_vec_mmiPiS_PfS0_S0__param_0];
	ld.param.u64 	%rd6, [_Z17k_csr2_mat_vec_mmiPiS_PfS0_S0__param_1];
	ld.param.u64 	%rd8, [_Z17k_csr2_mat_vec_mmiPiS_PfS0_S0__param_2];
	ld.param.u64 	%rd9, [_Z17k_csr2_mat_vec_mmiPiS_PfS0_S0__param_3];
	ld.param.u64 	%rd10, [_Z17k_csr2_mat_vec_mmiPiS_PfS0_S0__param_4];
	ld.param.u64 	%rd7, [_Z17k_csr2_mat_vec_mmiPiS_PfS0_S0__param_5];
	cvta.to.global.u64 	%rd1, %rd10;
	cvta.to.global.u64 	%rd2, %rd8;
	cvta.to.global.u64 	%rd3, %rd9;
	mov.u32 	%r28, %ntid.x;
	mov.u32 	%r29, %ctaid.x;
	mov.u32 	%r1, %tid.x;
	mad.lo.s32 	%r30, %r28, %r29, %r1;
	shr.s32 	%r31, %r30, 31;
	shr.u32 	%r32, %r31, 27;
	add.s32 	%r33, %r30, %r32;
	shr.s32 	%r2, %r33, 5;
	and.b32  	%r3, %r30, 31;
	setp.ge.s32 	%p1, %r2, %r27;
	@%p1 bra 	$L__BB1_25;
	cvta.to.global.u64 	%rd11, %rd6;
	mul.wide.s32 	%rd12, %r2, 4;
	add.s64 	%rd13, %rd11, %rd12;
	ld.global.u32 	%r4, [%rd13];
	ld.global.u32 	%r5, [%rd13+4];
	shl.b32 	%r34, %r1, 2;
	mov.u32 	%r35, _ZZ17k_csr2_mat_vec_mmiPiS_PfS0_S0_E4vals;
	add.s32 	%r6, %r35, %r34;
	mov.b32 	%r36, 0;
	st.shared.u32 	[%r6], %r36;
	add.s32 	%r79, %r4, %r3;
	setp.ge.s32 	%p2, %r79, %r5;
	mov.f32 	%f125, 0f00000000;
	@%p2 bra 	$L__BB1_15;
	add.s32 	%r37, %r79, 32;
	max.s32 	%r38, %r5, %r37;
	not.b32 	%r39, %r4;
	add.s32 	%r40, %r38, %r39;
	sub.s32 	%r41, %r40, %r3;
	shr.u32 	%r42, %r41, 5;
	add.s32 	%r8, %r42, 1;
	and.b32  	%r9, %r8, 15;
	setp.lt.u32 	%p3, %r41, 480;
	mov.f32 	%f125, 0f00000000;
	@%p3 bra 	$L__BB1_5;
	and.b32  	%r43, %r8, 268435440;
	neg.s32 	%r78, %r43;
	add.s64 	%rd4, %rd3, 1024;
	add.s64 	%rd5, %rd2, 1024;
	mov.f32 	%f125, 0f00000000;
$L__BB1_4:
	.pragma "nounroll";
	mul.wide.s32 	%rd14, %r79, 4;
	add.s64 	%rd15, %rd4, %rd14;
	add.s64 	%rd16, %rd5, %rd14;
	ld.global.f32 	%f27, [%rd15+-1024];
	ld.global.u32 	%r44, [%rd16+-1024];
	mul.wide.s32 	%rd17, %r44, 4;
	add.s64 	%rd18, %rd1, %rd17;
	ld.global.f32 	%f28, [%rd18];
	fma.rn.f32 	%f29, %f27, %f28, %f125;
	ld.global.f32 	%f30, [%rd15+-896];
	ld.global.u32 	%r45, [%rd16+-896];
	mul.wide.s32 	%rd19, %r45, 4;
	add.s64 	%rd20, %rd1, %rd19;
	ld.global.f32 	%f31, [%rd20];
	fma.rn.f32 	%f32, %f30, %f31, %f29;
	ld.global.f32 	%f33, [%rd15+-768];
	ld.global.u32 	%r46, [%rd16+-768];
	mul.wide.s32 	%rd21, %r46, 4;
	add.s64 	%rd22, %rd1, %rd21;
	ld.global.f32 	%f34, [%rd22];
	fma.rn.f32 	%f35, %f33, %f34, %f32;
	ld.global.f32 	%f36, [%rd15+-640];
	ld.global.u32 	%r47, [%rd16+-640];
	mul.wide.s32 	%rd23, %r47, 4;
	add.s64 	%rd24, %rd1, %rd23;
	ld.global.f32 	%f37, [%rd24];
	fma.rn.f32 	%f38, %f36, %f37, %f35;
	ld.global.f32 	%f39, [%rd15+-512];
	ld.global.u32 	%r48, [%rd16+-512];
	mul.wide.s32 	%rd25, %r48, 4;
	add.s64 	%rd26, %rd1, %rd25;
	ld.global.f32 	%f40, [%rd26];
	fma.rn.f32 	%f41, %f39, %f40, %f38;
	ld.global.f32 	%f42, [%rd15+-384];
	ld.global.u32 	%r49, [%rd16+-384];
	mul.wide.s32 	%rd27, %r49, 4;
	add.s64 	%rd28, %rd1, %rd27;
	ld.global.f32 	%f43, [%rd28];
	fma.rn.f32 	%f44, %f42, %f43, %f41;
	ld.global.f32 	%f45, [%rd15+-256];
	ld.global.u32 	%r50, [%rd16+-256];
	mul.wide.s32 	%rd29, %r50, 4;
	add.s64 	%rd30, %rd1, %rd29;
	ld.global.f32 	%f46, [%rd30];
	fma.rn.f32 	%f47, %f45, %f46, %f44;
	ld.global.f32 	%f48, [%rd15+-128];
	ld.global.u32 	%r51, [%rd16+-128];
	mul.wide.s32 	%rd31, %r51, 4;
	add.s64 	%rd32, %rd1, %rd31;
	ld.global.f32 	%f49, [%rd32];
	fma.rn.f32 	%f50, %f48, %f49, %f47;
	ld.global.f32 	%f51, [%rd15];
	ld.global.u32 	%r52, [%rd16];
	mul.wide.s32 	%rd33, %r52, 4;
	add.s64 	%rd34, %rd1, %rd33;
	ld.global.f32 	%f52, [%rd34];
	fma.rn.f32 	%f53, %f51, %f52, %f50;
	ld.global.f32 	%f54, [%rd15+128];
	ld.global.u32 	%r53, [%rd16+128];
	mul.wide.s32 	%rd35, %r53, 4;
	add.s64 	%rd36, %rd1, %rd35;
	ld.global.f32 	%f55, [%rd36];
	fma.rn.f32 	%f56, %f54, %f55, %f53;
	ld.global.f32 	%f57, [%rd15+256];
	ld.global.u32 	%r54, [%rd16+256];
	mul.wide.s32 	%rd37, %r54, 4;
	add.s64 	%rd38, %rd1, %rd37;
	ld.global.f32 	%f58, [%rd38];
	fma.rn.f32 	%f59, %f57, %f58, %f56;
	ld.global.f32 	%f60, [%rd15+384];
	ld.global.u32 	%r55, [%rd16+384];
	mul.wide.s32 	%rd39, %r55, 4;
	add.s64 	%rd40, %rd1, %rd39;
	ld.global.f32 	%f61, [%rd40];
	fma.rn.f32 	%f62, %f60, %f61, %f59;
	ld.global.f32 	%f63, [%rd15+512];
	ld.global.u32 	%r56, [%rd16+512];
	mul.wide.s32 	%rd41, %r56, 4;
	add.s64 	%rd42, %rd1, %rd41;
	ld.global.f32 	%f64, [%rd42];
	fma.rn.f32 	%f65, %f63, %f64, %f62;
	ld.global.f32 	%f66, [%rd15+640];
	ld.global.u32 	%r57, [%rd16+640];
	mul.wide.s32 	%rd43, %r57, 4;
	add.s64 	%rd44, %rd1, %rd43;
	ld.global.f32 	%f67, [%rd44];
	fma.rn.f32 	%f68, %f66, %f67, %f65;
	ld.global.f32 	%f69, [%rd15+768];
	ld.global.u32 	%r58, [%rd16+768];
	mul.wide.s32 	%rd45, %r58, 4;
	add.s64 	%rd46, %rd1, %rd45;
	ld.global.f32 	%f70, [%rd46];
	fma.rn.f32 	%f71, %f69, %f70, %f68;
	ld.global.f32 	%f72, [%rd15+896];
	ld.global.u32 	%r59, [%rd16+896];
	mul.wide.s32 	%rd47, %r59, 4;
	add.s64 	%rd48, %rd1, %rd47;
	ld.global.f32 	%f73, [%rd48];
	fma.rn.f32 	%f125, %f72, %f73, %f71;
	add.s32 	%r79, %r79, 512;
	add.s32 	%r78, %r78, 16;
	setp.eq.s32 	%p4, %r78, 0;
	@%p4 bra 	$L__BB1_5;
	bra.uni 	$L__BB1_4;
$L__BB1_5:
	setp.eq.s32 	%p5, %r9, 0;
	@%p5 bra 	$L__BB1_14;
	and.b32  	%r12, %r8, 7;
	setp.lt.u32 	%p6, %r9, 8;
	@%p6 bra 	$L__BB1_8;
	mul.wide.s32 	%rd49, %r79, 4;
	add.s64 	%rd50, %rd3, %rd49;
	ld.global.f32 	%f75, [%rd50];
	add.s64 	%rd51, %rd2, %rd49;
	ld.global.u32 	%r60, [%rd51];
	mul.wide.s32 	%rd52, %r60, 4;
	add.s64 	%rd53, %rd1, %rd52;
	ld.global.f32 	%f76, [%rd53];
	fma.rn.f32 	%f77, %f75, %f76, %f125;
	ld.global.f32 	%f78, [%rd50+128];
	ld.global.u32 	%r61, [%rd51+128];
	mul.wide.s32 	%rd54, %r61, 4;
	add.s64 	%rd55, %rd1, %rd54;
	ld.global.f32 	%f79, [%rd55];
	fma.rn.f32 	%f80, %f78, %f79, %f77;
	ld.global.f32 	%f81, [%rd50+256];
	ld.global.u32 	%r62, [%rd51+256];
	mul.wide.s32 	%rd56, %r62, 4;
	add.s64 	%rd57, %rd1, %rd56;
	ld.global.f32 	%f82, [%rd57];
	fma.rn.f32 	%f83, %f81, %f82, %f80;
	ld.global.f32 	%f84, [%rd50+384];
	ld.global.u32 	%r63, [%rd51+384];
	mul.wide.s32 	%rd58, %r63, 4;
	add.s64 	%rd59, %rd1, %rd58;
	ld.global.f32 	%f85, [%rd59];
	fma.rn.f32 	%f86, %f84, %f85, %f83;
	ld.global.f32 	%f87, [%rd50+512];
	ld.global.u32 	%r64, [%rd51+512];
	mul.wide.s32 	%rd60, %r64, 4;
	add.s64 	%rd61, %rd1, %rd60;
	ld.global.f32 	%f88, [%rd61];
	fma.rn.f32 	%f89, %f87, %f88, %f86;
	ld.global.f32 	%f90, [%rd50+640];
	ld.global.u32 	%r65, [%rd51+640];
	mul.wide.s32 	%rd62, %r65, 4;
	add.s64 	%rd63, %rd1, %rd62;
	ld.global.f32 	%f91, [%rd63];
	fma.rn.f32 	%f92, %f90, %f91, %f89;
	ld.global.f32 	%f93, [%rd50+768];
	ld.global.u32 	%r66, [%rd51+768];
	mul.wide.s32 	%rd64, %r66, 4;
	add.s64 	%rd65, %rd1, %rd64;
	ld.global.f32 	%f94, [%rd65];
	fma.rn.f32 	%f95, %f93, %f94, %f92;
	ld.global.f32 	%f96, [%rd50+896];
	ld.global.u32 	%r67, [%rd51+896];
	mul.wide.s32 	%rd66, %r67, 4;
	add.s64 	%rd67, %rd1, %rd66;
	ld.global.f32 	%f97, [%rd67];
	fma.rn.f32 	%f125, %f96, %f97, %f95;
	add.s32 	%r79, %r79, 256;
$L__BB1_8:
	setp.eq.s32 	%p7, %r12, 0;
	@%p7 bra 	$L__BB1_14;
	and.b32  	%r15, %r8, 3;
	setp.lt.u32 	%p8, %r12, 4;
	@%p8 bra 	$L__BB1_11;
	mul.wide.s32 	%rd68, %r79, 4;
	add.s64 	%rd69, %rd3, %rd68;
	ld.global.f32 	%f99, [%rd69];
	add.s64 	%rd70, %rd2, %rd68;
	ld.global.u32 	%r68, [%rd70];
	mul.wide.s32 	%rd71, %r68, 4;
	add.s64 	%rd72, %rd1, %rd71;
	ld.global.f32 	%f100, [%rd72];
	fma.rn.f32 	%f101, %f99, %f100, %f125;
	ld.global.f32 	%f102, [%rd69+128];
	ld.global.u32 	%r69, [%rd70+128];
	mul.wide.s32 	%rd73, %r69, 4;
	add.s64 	%rd74, %rd1, %rd73;
	ld.global.f32 	%f103, [%rd74];
	fma.rn.f32 	%f104, %f102, %f103, %f101;
	ld.global.f32 	%f105, [%rd69+256];
	ld.global.u32 	%r70, [%rd70+256];
	mul.wide.s32 	%rd75, %r70, 4;
	add.s64 	%rd76, %rd1, %rd75;
	ld.global.f32 	%f106, [%rd76];
	fma.rn.f32 	%f107, %f105, %f106, %f104;
	ld.global.f32 	%f108, [%rd69+384];
	ld.global.u32 	%r71, [%rd70+384];
	mul.wide.s32 	%rd77, %r71, 4;
	add.s64 	%rd78, %rd1, %rd77;
	ld.global.f32 	%f109, [%rd78];
	fma.rn.f32 	%f125, %f108, %f109, %f107;
	add.s32 	%r79, %r79, 128;
$L__BB1_11:
	setp.eq.s32 	%p9, %r15, 0;
	@%p9 bra 	$L__BB1_14;
	neg.s32 	%r76, %r15;
$L__BB1_13:
	.pragma "nounroll";
	mul.wide.s32 	%rd79, %r79, 4;
	add.s64 	%rd80, %rd2, %rd79;
	add.s64 	%rd81, %rd3, %rd79;
	ld.global.f32 	%f110, [%rd81];
	ld.global.u32 	%r72, [%rd80];
	mul.wide.s32 	%rd82, %r72, 4;
	add.s64 	%rd83, %rd1, %rd82;
	ld.global.f32 	%f111, [%rd83];
	fma.rn.f32 	%f125, %f110, %f111, %f125;
	add.s32 	%r79, %r79, 32;
	add.s32 	%r76, %r76, 1;
	setp.ne.s32 	%p10, %r76, 0;
	@%p10 bra 	$L__BB1_13;
$L__BB1_14:
	st.shared.f32 	[%r6], %f125;
$L__BB1_15:
	setp.gt.u32 	%p11, %r3, 15;
	@%p11 bra 	$L__BB1_17;
	ld.shared.f32 	%f112, [%r6+64];
	add.f32 	%f125, %f112, %f125;
	st.shared.f32 	[%r6], %f125;
$L__BB1_17:
	setp.gt.u32 	%p12, %r3, 7;
	@%p12 bra 	$L__BB1_19;
	ld.shared.f32 	%f113, [%r6+32];
	add.f32 	%f125, %f113, %f125;
	st.shared.f32 	[%r6], %f125;
$L__BB1_19:
	setp.gt.u32 	%p13, %r3, 3;
	@%p13 bra 	$L__BB1_21;
	ld.shared.f32 	%f114, [%r6+16];
	add.f32 	%f125, %f114, %f125;
	st.shared.f32 	[%r6], %f125;
$L__BB1_21:
	setp.gt.u32 	%p14, %r3, 1;
	@%p14 bra 	$L__BB1_23;
	ld.shared.f32 	%f115, [%r6+8];
	add.f32 	%f125, %f115, %f125;
	st.shared.f32 	[%r6], %f125;
$L__BB1_23:
	setp.ne.s32 	%p15, %r3, 0;
	@%p15 bra 	$L__BB1_25;
	ld.shared.f32 	%f116, [%r6+4];
	add.f32 	%f117, %f116, %f125;
	st.shared.f32 	[%r6], %f117;
	cvta.to.global.u64 	%rd84, %rd7;
	add.s64 	%rd86, %rd84, %rd12;
	st.global.f32 	[%rd86], %f117;
$L__BB1_25:
	ret;

}
	// .globl	_Z16k_ell_mat_vec_mmiiPiPfS0_S0_
.visible .entry _Z16k_ell_mat_vec_mmiiPiPfS0_S0_(
	.param .u32 _Z16k_ell_mat_vec_mmiiPiPfS0_S0__param_0,
	.param .u32 _Z16k_ell_mat_vec_mmiiPiPfS0_S0__param_1,
	.param .u64 .ptr .align 1 _Z16k_ell_mat_vec_mmiiPiPfS0_S0__param_2,
	.param .u64 .ptr .align 1 _Z16k_ell_mat_vec_mmiiPiPfS0_S0__param_3,
	.param .u64 .ptr .align 1 _Z16k_ell_mat_vec_mmiiPiPfS0_S0__param_4,
	.param .u64 .ptr .align 1 _Z16k_ell_mat_vec_mmiiPiPfS0_S0__param_5
)
{
	.reg .pred 	%p<26>;
	.reg .b32 	%r<46>;
	.reg .b32 	%f<96>;
	.reg .b64 	%rd<78>;

	ld.param.u32 	%r16, [_Z16k_ell_mat_vec_mmiiPiPfS0_S0__param_0];
	ld.param.u32 	%r17, [_Z16k_ell_mat_vec_mmiiPiPfS0_S0__param_1];
	ld.param.u64 	%rd33, [_Z16k_ell_mat_vec_mmiiPiPfS0_S0__param_2];
	ld.param.u64 	%rd34, [_Z16k_ell_mat_vec_mmiiPiPfS0_S0__param_3];
	ld.param.u64 	%rd35, [_Z16k_ell_mat_vec_mmiiPiPfS0_S0__param_4];
	ld.param.u64 	%rd32, [_Z16k_ell_mat_vec_mmiiPiPfS0_S0__param_5];
	cvta.to.global.u64 	%rd1, %rd35;
	cvta.to.global.u64 	%rd2, %rd33;
	cvta.to.global.u64 	%rd3, %rd34;
	mov.u32 	%r18, %ntid.x;
	mov.u32 	%r19, %ctaid.x;
	mov.u32 	%r20, %tid.x;
	mad.lo.s32 	%r1, %r18, %r19, %r20;
	setp.ge.s32 	%p1, %r1, %r16;
	@%p1 bra 	$L__BB2_43;
	setp.lt.s32 	%p2, %r17, 1;
	mov.f32 	%f75, 0f00000000;
	@%p2 bra 	$L__BB2_42;
	and.b32  	%r2, %r17, 7;
	setp.lt.u32 	%p3, %r17, 8;
	mov.f32 	%f75, 0f00000000;
	mov.b32 	%r44, 0;
	@%p3 bra 	$L__BB2_21;
	and.b32  	%r44, %r17, 2147483640;
	neg.s32 	%r42, %r44;
	shl.b32 	%r5, %r16, 3;
	mov.f32 	%f75, 0f00000000;
	mul.wide.s32 	%rd6, %r16, 4;
	mov.u32 	%r41, %r1;
$L__BB2_4:
	.pragma "nounroll";
	mul.wide.s32 	%rd36, %r41, 4;
	add.s64 	%rd4, %rd2, %rd36;
	add.s64 	%rd5, %rd3, %rd36;
	ld.global.f32 	%f2, [%rd5];
	setp.eq.f32 	%p4, %f2, 0f00000000;
	@%p4 bra 	$L__BB2_6;
	ld.global.u32 	%r22, [%rd4];
	mul.wide.s32 	%rd37, %r22, 4;
	add.s64 	%rd38, %rd1, %rd37;
	ld.global.f32 	%f57, [%rd38];
	fma.rn.f32 	%f75, %f2, %f57, %f75;
$L__BB2_6:
	add.s64 	%rd7, %rd4, %rd6;
	add.s64 	%rd8, %rd5, %rd6;
	ld.global.f32 	%f5, [%rd8];
	setp.eq.f32 	%p5, %f5, 0f00000000;
	@%p5 bra 	$L__BB2_8;
	ld.global.u32 	%r23, [%rd7];
	mul.wide.s32 	%rd39, %r23, 4;
	add.s64 	%rd40, %rd1, %rd39;
	ld.global.f32 	%f58, [%rd40];
	fma.rn.f32 	%f75, %f5, %f58, %f75;
$L__BB2_8:
	add.s64 	%rd9, %rd7, %rd6;
	add.s64 	%rd10, %rd8, %rd6;
	ld.global.f32 	%f8, [%rd10];
	setp.eq.f32 	%p6, %f8, 0f00000000;
	@%p6 bra 	$L__BB2_10;
	ld.global.u32 	%r24, [%rd9];
	mul.wide.s32 	%rd41, %r24, 4;
	add.s64 	%rd42, %rd1, %rd41;
	ld.global.f32 	%f59, [%rd42];
	fma.rn.f32 	%f75, %f8, %f59, %f75;
$L__BB2_10:
	add.s64 	%rd11, %rd9, %rd6;
	add.s64 	%rd12, %rd10, %rd6;
	ld.global.f32 	%f11, [%rd12];
	setp.eq.f32 	%p7, %f11, 0f00000000;
	@%p7 bra 	$L__BB2_12;
	ld.global.u32 	%r25, [%rd11];
	mul.wide.s32 	%rd43, %r25, 4;
	add.s64 	%rd44, %rd1, %rd43;
	ld.global.f32 	%f60, [%rd44];
	fma.rn.f32 	%f75, %f11, %f60, %f75;
$L__BB2_12:
	add.s64 	%rd13, %rd11, %rd6;
	add.s64 	%rd14, %rd12, %rd6;
	ld.global.f32 	%f14, [%rd14];
	setp.eq.f32 	%p8, %f14, 0f00000000;
	@%p8 bra 	$L__BB2_14;
	ld.global.u32 	%r26, [%rd13];
	mul.wide.s32 	%rd45, %r26, 4;
	add.s64 	%rd46, %rd1, %rd45;
	ld.global.f32 	%f61, [%rd46];
	fma.rn.f32 	%f75, %f14, %f61, %f75;
$L__BB2_14:
	add.s64 	%rd15, %rd13, %rd6;
	add.s64 	%rd16, %rd14, %rd6;
	ld.global.f32 	%f17, [%rd16];
	setp.eq.f32 	%p9, %f17, 0f00000000;
	@%p9 bra 	$L__BB2_16;
	ld.global.u32 	%r27, [%rd15];
	mul.wide.s32 	%rd47, %r27, 4;
	add.s64 	%rd48, %rd1, %rd47;
	ld.global.f32 	%f62, [%rd48];
	fma.rn.f32 	%f75, %f17, %f62, %f75;
$L__BB2_16:
	add.s64 	%rd17, %rd15, %rd6;
	add.s64 	%rd18, %rd16, %rd6;
	ld.global.f32 	%f20, [%rd18];
	setp.eq.f32 	%p10, %f20, 0f00000000;
	@%p10 bra 	$L__BB2_18;
	ld.global.u32 	%r28, [%rd17];
	mul.wide.s32 	%rd49, %r28, 4;
	add.s64 	%rd50, %rd1, %rd49;
	ld.global.f32 	%f63, [%rd50];
	fma.rn.f32 	%f75, %f20, %f63, %f75;
$L__BB2_18:
	add.s64 	%rd19, %rd17, %rd6;
	add.s64 	%rd51, %rd18, %rd6;
	ld.global.f32 	%f23, [%rd51];
	setp.eq.f32 	%p11, %f23, 0f00000000;
	@%p11 bra 	$L__BB2_20;
	ld.global.u32 	%r29, [%rd19];
	mul.wide.s32 	%rd52, %r29, 4;
	add.s64 	%rd53, %rd1, %rd52;
	ld.global.f32 	%f64, [%rd53];
	fma.rn.f32 	%f75, %f23, %f64, %f75;
$L__BB2_20:
	add.s32 	%r42, %r42, 8;
	add.s32 	%r41, %r41, %r5;
	setp.ne.s32 	%p12, %r42, 0;
	@%p12 bra 	$L__BB2_4;
$L__BB2_21:
	setp.eq.s32 	%p13, %r2, 0;
	@%p13 bra 	$L__BB2_42;
	and.b32  	%r11, %r17, 3;
	setp.lt.u32 	%p14, %r2, 4;
	@%p14 bra 	$L__BB2_32;
	mad.lo.s32 	%r30, %r44, %r16, %r1;
	mul.wide.s32 	%rd54, %r30, 4;
	add.s64 	%rd20, %rd2, %rd54;
	add.s64 	%rd21, %rd3, %rd54;
	ld.global.f32 	%f28, [%rd21];
	setp.eq.f32 	%p15, %f28, 0f00000000;
	@%p15 bra 	$L__BB2_25;
	ld.global.u32 	%r31, [%rd20];
	mul.wide.s32 	%rd55, %r31, 4;
	add.s64 	%rd56, %rd1, %rd55;
	ld.global.f32 	%f66, [%rd56];
	fma.rn.f32 	%f75, %f28, %f66, %f75;
$L__BB2_25:
	mul.wide.s32 	%rd22, %r16, 4;
	add.s64 	%rd23, %rd20, %rd22;
	add.s64 	%rd24, %rd21, %rd22;
	ld.global.f32 	%f31, [%rd24];
	setp.eq.f32 	%p16, %f31, 0f00000000;
	@%p16 bra 	$L__BB2_27;
	ld.global.u32 	%r32, [%rd23];
	mul.wide.s32 	%rd57, %r32, 4;
	add.s64 	%rd58, %rd1, %rd57;
	ld.global.f32 	%f67, [%rd58];
	fma.rn.f32 	%f75, %f31, %f67, %f75;
$L__BB2_27:
	add.s64 	%rd25, %rd23, %rd22;
	add.s64 	%rd26, %rd24, %rd22;
	ld.global.f32 	%f34, [%rd26];
	setp.eq.f32 	%p17, %f34, 0f00000000;
	@%p17 bra 	$L__BB2_29;
	ld.global.u32 	%r33, [%rd25];
	mul.wide.s32 	%rd59, %r33, 4;
	add.s64 	%rd60, %rd1, %rd59;
	ld.global.f32 	%f68, [%rd60];
	fma.rn.f32 	%f75, %f34, %f68, %f75;
$L__BB2_29:
	add.s64 	%rd27, %rd25, %rd22;
	add.s64 	%rd61, %rd26, %rd22;
	ld.global.f32 	%f37, [%rd61];
	setp.eq.f32 	%p18, %f37, 0f00000000;
	@%p18 bra 	$L__BB2_31;
	ld.global.u32 	%r34, [%rd27];
	mul.wide.s32 	%rd62, %r34, 4;
	add.s64 	%rd63, %rd1, %rd62;
	ld.global.f32 	%f69, [%rd63];
	fma.rn.f32 	%f75, %f37, %f69, %f75;
$L__BB2_31:
	add.s32 	%r44, %r44, 4;
$L__BB2_32:
	setp.eq.s32 	%p19, %r11, 0;
	@%p19 bra 	$L__BB2_42;
	setp.eq.s32 	%p20, %r11, 1;
	@%p20 bra 	$L__BB2_39;
	mad.lo.s32 	%r35, %r44, %r16, %r1;
	mul.wide.s32 	%rd64, %r35, 4;
	add.s64 	%rd28, %rd2, %rd64;
	add.s64 	%rd29, %rd3, %rd64;
	ld.global.f32 	%f42, [%rd29];
	setp.eq.f32 	%p21, %f42, 0f00000000;
	@%p21 bra 	$L__BB2_36;
	ld.global.u32 	%r36, [%rd28];
	mul.wide.s32 	%rd65, %r36, 4;
	add.s64 	%rd66, %rd1, %rd65;
	ld.global.f32 	%f71, [%rd66];
	fma.rn.f32 	%f75, %f42, %f71, %f75;
$L__BB2_36:
	mul.wide.s32 	%rd67, %r16, 4;
	add.s64 	%rd30, %rd28, %rd67;
	add.s64 	%rd68, %rd29, %rd67;
	ld.global.f32 	%f45, [%rd68];
	setp.eq.f32 	%p22, %f45, 0f00000000;
	@%p22 bra 	$L__BB2_38;
	ld.global.u32 	%r37, [%rd30];
	mul.wide.s32 	%rd69, %r37, 4;
	add.s64 	%rd70, %rd1, %rd69;
	ld.global.f32 	%f72, [%rd70];
	fma.rn.f32 	%f75, %f45, %f72, %f75;
$L__BB2_38:
	add.s32 	%r44, %r44, 2;
$L__BB2_39:
	and.b32  	%r38, %r17, 1;
	setp.eq.b32 	%p23, %r38, 1;
	not.pred 	%p24, %p23;
	@%p24 bra 	$L__BB2_42;
	mad.lo.s32 	%r39, %r44, %r16, %r1;
	mul.wide.s32 	%rd71, %r39, 4;
	add.s64 	%rd31, %rd2, %rd71;
	add.s64 	%rd72, %rd3, %rd71;
	ld.global.f32 	%f50, [%rd72];
	setp.eq.f32 	%p25, %f50, 0f00000000;
	@%p25 bra 	$L__BB2_42;
	ld.global.u32 	%r40, [%rd31];
	mul.wide.s32 	%rd73, %r40, 4;
	add.s64 	%rd74, %rd1, %rd73;
	ld.global.f32 	%f73, [%rd74];
	fma.rn.f32 	%f75, %f50, %f73, %f75;
$L__BB2_42:
	cvta.to.global.u64 	%rd75, %rd32;
	mul.wide.s32 	%rd76, %r1, 4;
	add.s64 	%rd77, %rd75, %rd76;
	st.global.f32 	[%rd77], %f75;
$L__BB2_43:
	ret;

}
	// .globl	_Z11band_matveciiPfS_S_
.visible .entry _Z11band_matveciiPfS_S_(
	.param .u32 _Z11band_matveciiPfS_S__param_0,
	.param .u32 _Z11band_matveciiPfS_S__param_1,
	.param .u64 .ptr .align 1 _Z11band_matveciiPfS_S__param_2,
	.param .u64 .ptr .align 1 _Z11band_matveciiPfS_S__param_3,
	.param .u64 .ptr .align 1 _Z11band_matveciiPfS_S__param_4
)
{
	.reg .pred 	%p<22>;
	.reg .b32 	%r<40>;
	.reg .b32 	%f<87>;
	.reg .b64 	%rd<39>;

	ld.param.u32 	%r19, [_Z11band_matveciiPfS_S__param_0];
	ld.param.u32 	%r20, [_Z11band_matveciiPfS_S__param_1];
	ld.param.u64 	%rd20, [_Z11band_matveciiPfS_S__param_2];
	ld.param.u64 	%rd21, [_Z11band_matveciiPfS_S__param_3];
	ld.param.u64 	%rd19, [_Z11band_matveciiPfS_S__param_4];
	cvta.to.global.u64 	%rd1, %rd21;
	cvta.to.global.u64 	%rd2, %rd20;
	mov.u32 	%r21, %ctaid.x;
	shl.b32 	%r22, %r21, 6;
	mov.u32 	%r23, %tid.x;
	add.s32 	%r1, %r22, %r23;
	setp.ge.s32 	%p1, %r1, %r19;
	@%p1 bra 	$L__BB3_40;
	setp.lt.s32 	%p2, %r20, 0;
	mov.f32 	%f69, 0f00000000;
	@%p2 bra 	$L__BB3_39;
	shl.b32 	%r25, %r20, 1;
	sub.s32 	%r2, %r1, %r20;
	max.s32 	%r3, %r25, 0;
	setp.lt.s32 	%p3, %r25, 7;
	mov.f32 	%f69, 0f00000000;
	mov.b32 	%r38, 0;
	@%p3 bra 	$L__BB3_21;
	add.s32 	%r26, %r3, 1;
	and.b32  	%r38, %r26, 2147483640;
	neg.s32 	%r36, %r38;
	shl.b32 	%r6, %r19, 3;
	mov.f32 	%f69, 0f00000000;
	mul.wide.s32 	%rd5, %r19, 4;
	mov.u32 	%r34, %r2;
	mov.u32 	%r35, %r1;
$L__BB3_4:
	.pragma "nounroll";
	mul.wide.s32 	%rd22, %r35, 4;
	add.s64 	%rd3, %rd2, %rd22;
	ld.global.f32 	%f2, [%rd3];
	setp.eq.f32 	%p4, %f2, 0f00000000;
	mul.wide.s32 	%rd23, %r34, 4;
	add.s64 	%rd4, %rd1, %rd23;
	@%p4 bra 	$L__BB3_6;
	ld.global.f32 	%f53, [%rd4];
	fma.rn.f32 	%f69, %f2, %f53, %f69;
$L__BB3_6:
	add.s64 	%rd6, %rd3, %rd5;
	ld.global.f32 	%f5, [%rd6];
	setp.eq.f32 	%p5, %f5, 0f00000000;
	@%p5 bra 	$L__BB3_8;
	ld.global.f32 	%f54, [%rd4+4];
	fma.rn.f32 	%f69, %f5, %f54, %f69;
$L__BB3_8:
	add.s64 	%rd7, %rd6, %rd5;
	ld.global.f32 	%f8, [%rd7];
	setp.eq.f32 	%p6, %f8, 0f00000000;
	@%p6 bra 	$L__BB3_10;
	ld.global.f32 	%f55, [%rd4+8];
	fma.rn.f32 	%f69, %f8, %f55, %f69;
$L__BB3_10:
	add.s64 	%rd8, %rd7, %rd5;
	ld.global.f32 	%f11, [%rd8];
	setp.eq.f32 	%p7, %f11, 0f00000000;
	@%p7 bra 	$L__BB3_12;
	ld.global.f32 	%f56, [%rd4+12];
	fma.rn.f32 	%f69, %f11, %f56, %f69;
$L__BB3_12:
	add.s64 	%rd9, %rd8, %rd5;
	ld.global.f32 	%f14, [%rd9];
	setp.eq.f32 	%p8, %f14, 0f00000000;
	@%p8 bra 	$L__BB3_14;
	ld.global.f32 	%f57, [%rd4+16];
	fma.rn.f32 	%f69, %f14, %f57, %f69;
$L__BB3_14:
	add.s64 	%rd10, %rd9, %rd5;
	ld.global.f32 	%f17, [%rd10];
	setp.eq.f32 	%p9, %f17, 0f00000000;
	@%p9 bra 	$L__BB3_16;
	ld.global.f32 	%f58, [%rd4+20];
	fma.rn.f32 	%f69, %f17, %f58, %f69;
$L__BB3_16:
	add.s64 	%rd11, %rd10, %rd5;
	ld.global.f32 	%f20, [%rd11];
	setp.eq.f32 	%p10, %f20, 0f00000000;
	@%p10 bra 	$L__BB3_18;
	ld.global.f32 	%f59, [%rd4+24];
	fma.rn.f32 	%f69, %f20, %f59, %f69;
$L__BB3_18:
	add.s64 	%rd24, %rd11, %rd5;
	ld.global.f32 	%f23, [%rd24];
	setp.eq.f32 	%p11, %f23, 0f00000000;
	@%p11 bra 	$L__BB3_20;
	ld.global.f32 	%f60, [%rd4+28];
	fma.rn.f32 	%f69, %f23, %f60, %f69;
$L__BB3_20:
	add.s32 	%r36, %r36, 8;
	add.s32 	%r35, %r35, %r6;
	add.s32 	%r34, %r34, 8;
	setp.ne.s32 	%p12, %r36, 0;
	@%p12 bra 	$L__BB3_4;
$L__BB3_21:
	and.b32  	%r27, %r3, 6;
	setp.lt.u32 	%p13, %r27, 3;
	@%p13 bra 	$L__BB3_31;
	mad.lo.s32 	%r28, %r38, %r19, %r1;
	mul.wide.s32 	%rd25, %r28, 4;
	add.s64 	%rd12, %rd2, %rd25;
	ld.global.f32 	%f27, [%rd12];
	add.s32 	%r29, %r2, %r38;
	setp.eq.f32 	%p14, %f27, 0f00000000;
	mul.wide.s32 	%rd26, %r29, 4;
	add.s64 	%rd13, %rd1, %rd26;
	@%p14 bra 	$L__BB3_24;
	ld.global.f32 	%f61, [%rd13];
	fma.rn.f32 	%f69, %f27, %f61, %f69;
$L__BB3_24:
	mul.wide.s32 	%rd14, %r19, 4;
	add.s64 	%rd15, %rd12, %rd14;
	ld.global.f32 	%f30, [%rd15];
	setp.eq.f32 	%p15, %f30, 0f00000000;
	@%p15 bra 	$L__BB3_26;
	ld.global.f32 	%f62, [%rd13+4];
	fma.rn.f32 	%f69, %f30, %f62, %f69;
$L__BB3_26:
	add.s64 	%rd16, %rd15, %rd14;
	ld.global.f32 	%f33, [%rd16];
	setp.eq.f32 	%p16, %f33, 0f00000000;
	@%p16 bra 	$L__BB3_28;
	ld.global.f32 	%f63, [%rd13+8];
	fma.rn.f32 	%f69, %f33, %f63, %f69;
$L__BB3_28:
	add.s64 	%rd27, %rd16, %rd14;
	ld.global.f32 	%f36, [%rd27];
	setp.eq.f32 	%p17, %f36, 0f00000000;
	@%p17 bra 	$L__BB3_30;
	ld.global.f32 	%f64, [%rd13+12];
	fma.rn.f32 	%f69, %f36, %f64, %f69;
$L__BB3_30:
	add.s32 	%r38, %r38, 4;
$L__BB3_31:
	and.b32  	%r30, %r3, 2;
	setp.eq.s32 	%p18, %r30, 0;
	@%p18 bra 	$L__BB3_37;
	mad.lo.s32 	%r31, %r38, %r19, %r1;
	mul.wide.s32 	%rd28, %r31, 4;
	add.s64 	%rd17, %rd2, %rd28;
	ld.global.f32 	%f40, [%rd17];
	add.s32 	%r32, %r2, %r38;
	setp.eq.f32 	%p19, %f40, 0f00000000;
	mul.wide.s32 	%rd29, %r32, 4;
	add.s64 	%rd18, %rd1, %rd29;
	@%p19 bra 	$L__BB3_34;
	ld.global.f32 	%f65, [%rd18];
	fma.rn.f32 	%f69, %f40, %f65, %f69;
$L__BB3_34:
	mul.wide.s32 	%rd30, %r19, 4;
	add.s64 	%rd31, %rd17, %rd30;
	ld.global.f32 	%f43, [%rd31];
	setp.eq.f32 	%p20, %f43, 0f00000000;
	@%p20 bra 	$L__BB3_36;
	ld.global.f32 	%f66, [%rd18+4];
	fma.rn.f32 	%f69, %f43, %f66, %f69;
$L__BB3_36:
	add.s32 	%r38, %r38, 2;
$L__BB3_37:
	mad.lo.s32 	%r33, %r38, %r19, %r1;
	mul.wide.s32 	%rd32, %r33, 4;
	add.s64 	%rd33, %rd2, %rd32;
	ld.global.f32 	%f47, [%rd33];
	add.s32 	%r18, %r2, %r38;
	setp.eq.f32 	%p21, %f47, 0f00000000;
	@%p21 bra 	$L__BB3_39;
	mul.wide.s32 	%rd34, %r18, 4;
	add.s64 	%rd35, %rd1, %rd34;
	ld.global.f32 	%f67, [%rd35];
	fma.rn.f32 	%f69, %f47, %f67, %f69;
$L__BB3_39:
	cvta.to.global.u64 	%rd36, %rd19;
	mul.wide.s32 	%rd37, %r1, 4;
	add.s64 	%rd38, %rd36, %rd37;
	st.global.f32 	[%rd38], %f69;
$L__BB3_40:
	ret;

}


// ===== COMPILED SASS (sm_100) =====

	.target	sm_100

	.elftype	@"ET_EXEC"


//--------------------- .note.nv.tkinfo           --------------------------
	.section	.note.nv.tkinfo,"",@"SHT_NOTE"
	.sectionflags	@"SHF_NOTE_NV_TKINFO"
	.tkinfo
        /*0018*/ 	.word	0x00000002
        /*0030*/ 	.string	""
        /*0030*/ 	.string	"ptxas"
        /*0030*/ 	.string	"Cuda compilation tools, release 13.0, V13.0.88"
        /*0030*/ 	.string	"Build cuda_13.0.r13.0/compiler.36424714_0"
        /*0030*/ 	.string	"-arch sm_100 -m 64 "



//--------------------- .note.nv.cuinfo           --------------------------
	.section	.note.nv.cuinfo,"",@"SHT_NOTE"
	.sectionflags	@"SHF_NOTE_NV_CUINFO"
        /*0018*/ 	.short	0x0002
        /*001a*/ 	.short	0x0064
        /*001c*/ 	.short	0x0082
	.zero		2


//--------------------- .nv.info                  --------------------------
	.section	.nv.info,"",@"SHT_CUDA_INFO"
	.align	4


	//----- nvinfo : EIATTR_REGCOUNT
	.align		4
        /*0000*/ 	.byte	0x04, 0x2f
        /*0002*/ 	.short	(.L_1 - .L_0)
	.align		4
.L_0:
        /*0004*/ 	.word	index@(_Z16k_csr_mat_vec_mmiPiS_PfS0_S0_)
        /*0008*/ 	.word	0x00000020


	//----- nvinfo : EIATTR_FRAME_SIZE
	.align		4
.L_1:
        /*000c*/ 	.byte	0x04, 0x11
        /*000e*/ 	.short	(.L_3 - .L_2)
	.align		4
.L_2:
        /*0010*/ 	.word	index@(_Z16k_csr_mat_vec_mmiPiS_PfS0_S0_)
        /*0014*/ 	.word	0x00000000


	//----- nvinfo : EIATTR_REGCOUNT
	.align		4
.L_3:
        /*0018*/ 	.byte	0x04, 0x2f
        /*001a*/ 	.short	(.L_5 - .L_4)
	.align		4
.L_4:
        /*001c*/ 	.word	index@(_Z17k_csr2_mat_vec_mmiPiS_PfS0_S0_)
        /*0020*/ 	.word	0x00000020


	//----- nvinfo : EIATTR_FRAME_SIZE
	.align		4
.L_5:
        /*0024*/ 	.byte	0x04, 0x11
        /*0026*/ 	.short	(.L_7 - .L_6)
	.align		4
.L_6:
        /*0028*/ 	.word	index@(_Z17k_csr2_mat_vec_mmiPiS_PfS0_S0_)
        /*002c*/ 	.word	0x00000000


	//----- nvinfo : EIATTR_REGCOUNT
	.align		4
.L_7:
        /*0030*/ 	.byte	0x04, 0x2f
        /*0032*/ 	.short	(.L_9 - .L_8)
	.align		4
.L_8:
        /*0034*/ 	.word	index@(_Z16k_ell_mat_vec_mmiiPiPfS0_S0_)
        /*0038*/ 	.word	0x00000020


	//----- nvinfo : EIATTR_FRAME_SIZE
	.align		4
.L_9:
        /*003c*/ 	.byte	0x04, 0x11
        /*003e*/ 	.short	(.L_11 - .L_10)
	.align		4
.L_10:
        /*0040*/ 	.word	index@(_Z16k_ell_mat_vec_mmiiPiPfS0_S0_)
        /*0044*/ 	.word	0x00000000


	//----- nvinfo : EIATTR_REGCOUNT
	.align		4
.L_11:
        /*0048*/ 	.byte	0x04, 0x2f
        /*004a*/ 	.short	(.L_13 - .L_12)
	.align		4
.L_12:
        /*004c*/ 	.word	index@(_Z11band_matveciiPfS_S_)
        /*0050*/ 	.word	0x00000020


	//----- nvinfo : EIATTR_FRAME_SIZE
	.align		4
.L_13:
        /*0054*/ 	.byte	0x04, 0x11
        /*0056*/ 	.short	(.L_15 - .L_14)
	.align		4
.L_14:
        /*0058*/ 	.word	index@(_Z11band_matveciiPfS_S_)
        /*005c*/ 	.word	0x00000000


	//----- nvinfo : EIATTR_MIN_STACK_SIZE
	.align		4
.L_15:
        /*0060*/ 	.byte	0x04, 0x12
        /*0062*/ 	.short	(.L_17 - .L_16)
	.align		4
.L_16:
        /*0064*/ 	.word	index@(_Z11band_matveciiPfS_S_)
        /*0068*/ 	.word	0x00000000


	//----- nvinfo : EIATTR_MIN_STACK_SIZE
	.align		4
.L_17:
        /*006c*/ 	.byte	0x04, 0x12
        /*006e*/ 	.short	(.L_19 - .L_18)
	.align		4
.L_18:
        /*0070*/ 	.word	index@(_Z16k_ell_mat_vec_mmiiPiPfS0_S0_)
        /*0074*/ 	.word	0x00000000


	//----- nvinfo : EIATTR_MIN_STACK_SIZE
	.align		4
.L_19:
        /*0078*/ 	.byte	0x04, 0x12
        /*007a*/ 	.short	(.L_21 - .L_20)
	.align		4
.L_20:
        /*007c*/ 	.word	index@(_Z17k_csr2_mat_vec_mmiPiS_PfS0_S0_)
        /*0080*/ 	.word	0x00000000


	//----- nvinfo : EIATTR_MIN_STACK_SIZE
	.align		4
.L_21:
        /*0084*/ 	.byte	0x04, 0x12
        /*0086*/ 	.short	(.L_23 - .L_22)
	.align		4
.L_22:
        /*0088*/ 	.word	index@(_Z16k_csr_mat_vec_mmiPiS_PfS0_S0_)
        /*008c*/ 	.word	0x00000000
.L_23:


//--------------------- .nv.compat                --------------------------
	.section	.nv.compat,"",@"SHT_CUDA_COMPAT_INFO"
	.align	4
        /*0000*/ 	.byte	0x02, 0x09, 0x00, 0x00, 0x02, 0x02, 0x01, 0x00, 0x02, 0x05, 0x05, 0x00, 0x03, 0x07, 0x01, 0x01
        /*0010*/ 	.byte	0x02, 0x03, 0x00, 0x00, 0x02, 0x06, 0x01, 0x00, 0x04, 0x0b, 0x08, 0x00, 0x09, 0x00, 0x00, 0x00
        /*0020*/ 	.byte	0x00, 0x00, 0x00, 0x00


//--------------------- .nv.info._Z11band_matveciiPfS_S_ --------------------------
	.section	.nv.info._Z11band_matveciiPfS_S_,"",@"SHT_CUDA_INFO"
	.sectionflags	@""
	.align	4


	//----- nvinfo : EIATTR_CUDA_API_VERSION
	.align		4
        /*0000*/ 	.byte	0x04, 0x37
        /*0002*/ 	.short	(.L_25 - .L_24)
.L_24:
        /*0004*/ 	.word	0x00000082


	//----- nvinfo : EIATTR_KPARAM_INFO
	.align		4
.L_25:
        /*0008*/ 	.byte	0x04, 0x17
        /*000a*/ 	.short	(.L_27 - .L_26)
.L_26:
        /*000c*/ 	.word	0x00000000
        /*0010*/ 	.short	0x0004
        /*0012*/ 	.short	0x0018
        /*0014*/ 	.byte	0x00, 0xf5, 0x21, 0x00


	//----- nvinfo : EIATTR_KPARAM_INFO
	.align		4
.L_27:
        /*0018*/ 	.byte	0x04, 0x17
        /*001a*/ 	.short	(.L_29 - .L_28)
.L_28:
        /*001c*/ 	.word	0x00000000
        /*0020*/ 	.short	0x0003
        /*0022*/ 	.short	0x0010
        /*0024*/ 	.byte	0x00, 0xf5, 0x21, 0x00


	//----- nvinfo : EIATTR_KPARAM_INFO
	.align		4
.L_29:
        /*0028*/ 	.byte	0x04, 0x17
        /*002a*/ 	.short	(.L_31 - .L_30)
.L_30:
        /*002c*/ 	.word	0x00000000
        /*0030*/ 	.short	0x0002
        /*0032*/ 	.short	0x0008
        /*0034*/ 	.byte	0x00, 0xf5, 0x21, 0x00


	//----- nvinfo : EIATTR_KPARAM_INFO
	.align		4
.L_31:
        /*0038*/ 	.byte	0x04, 0x17
        /*003a*/ 	.short	(.L_33 - .L_32)
.L_32:
        /*003c*/ 	.word	0x00000000
        /*0040*/ 	.short	0x0001
        /*0042*/ 	.short	0x0004
        /*0044*/ 	.byte	0x00, 0xf0, 0x11, 0x00


	//----- nvinfo : EIATTR_KPARAM_INFO
	.align		4
.L_33:
        /*0048*/ 	.byte	0x04, 0x17
        /*004a*/ 	.short	(.L_35 - .L_34)
.L_34:
        /*004c*/ 	.word	0x00000000
        /*0050*/ 	.short	0x0000
        /*0052*/ 	.short	0x0000
        /*0054*/ 	.byte	0x00, 0xf0, 0x11, 0x00


	//----- nvinfo : EIATTR_SPARSE_MMA_MASK
	.align		4
.L_35:
        /*0058*/ 	.byte	0x03, 0x50
        /*005a*/ 	.short	0x0000


	//----- nvinfo : EIATTR_MAXREG_COUNT
	.align		4
        /*005c*/ 	.byte	0x03, 0x1b
        /*005e*/ 	.short	0x00ff


	//----- nvinfo : EIATTR_MERCURY_ISA_VERSION
	.align		4
        /*0060*/ 	.byte	0x03, 0x5f
        /*0062*/ 	.short	0x0101


	//----- nvinfo : EIATTR_VRC_CTA_INIT_COUNT
	.align		4
        /*0064*/ 	.byte	0x02, 0x4a
	.zero		1
	.zero		1


	//----- nvinfo : EIATTR_EXIT_INSTR_OFFSETS
	.align		4
        /*0068*/ 	.byte	0x04, 0x1c
        /*006a*/ 	.short	(.L_37 - .L_36)


	//   ....[0]....
.L_36:
        /*006c*/ 	.word	0x00000070


	//   ....[1]....
        /*0070*/ 	.word	0x000008b0


	//----- nvinfo : EIATTR_CRS_STACK_SIZE
	.align		4
.L_37:
        /*0074*/ 	.byte	0x04, 0x1e
        /*0076*/ 	.short	(.L_39 - .L_38)
.L_38:
        /*0078*/ 	.word	0x00000000


	//----- nvinfo : EIATTR_CBANK_PARAM_SIZE
	.align		4
.L_39:
        /*007c*/ 	.byte	0x03, 0x19
        /*007e*/ 	.short	0x0020


	//----- nvinfo : EIATTR_PARAM_CBANK
	.align		4
        /*0080*/ 	.byte	0x04, 0x0a
        /*0082*/ 	.short	(.L_41 - .L_40)
	.align		4
.L_40:
        /*0084*/ 	.word	index@(.nv.constant0._Z11band_matveciiPfS_S_)
        /*0088*/ 	.short	0x0380
        /*008a*/ 	.short	0x0020


	//----- nvinfo : EIATTR_SW_WAR
	.align		4
.L_41:
        /*008c*/ 	.byte	0x04, 0x36
        /*008e*/ 	.short	(.L_43 - .L_42)
.L_42:
        /*0090*/ 	.word	0x00000008
.L_43:


//--------------------- .nv.info._Z16k_ell_mat_vec_mmiiPiPfS0_S0_ --------------------------
	.section	.nv.info._Z16k_ell_mat_vec_mmiiPiPfS0_S0_,"",@"SHT_CUDA_INFO"
	.sectionflags	@""
	.align	4


	//----- nvinfo : EIATTR_CUDA_API_VERSION
	.align		4
        /*0000*/ 	.byte	0x04, 0x37
        /*0002*/ 	.short	(.L_45 - .L_44)
.L_44:
        /*0004*/ 	.word	0x00000082


	//----- nvinfo : EIATTR_KPARAM_INFO
	.align		4
.L_45:
        /*0008*/ 	.byte	0x04, 0x17
        /*000a*/ 	.short	(.L_47 - .L_46)
.L_46:
        /*000c*/ 	.word	0x00000000
        /*0010*/ 	.short	0x0005
        /*0012*/ 	.short	0x0020
        /*0014*/ 	.byte	0x00, 0xf5, 0x21, 0x00


	//----- nvinfo : EIATTR_KPARAM_INFO
	.align		4
.L_47:
        /*0018*/ 	.byte	0x04, 0x17
        /*001a*/ 	.short	(.L_49 - .L_48)
.L_48:
        /*001c*/ 	.word	0x00000000
        /*0020*/ 	.short	0x0004
        /*0022*/ 	.short	0x0018
        /*0024*/ 	.byte	0x00, 0xf5, 0x21, 0x00


	//----- nvinfo : EIATTR_KPARAM_INFO
	.align		4
.L_49:
        /*0028*/ 	.byte	0x04, 0x17
        /*002a*/ 	.short	(.L_51 - .L_50)
.L_50:
        /*002c*/ 	.word	0x00000000
        /*0030*/ 	.short	0x0003
        /*0032*/ 	.short	0x0010
        /*0034*/ 	.byte	0x00, 0xf5, 0x21, 0x00


	//----- nvinfo : EIATTR_KPARAM_INFO
	.align		4
.L_51:
        /*0038*/ 	.byte	0x04, 0x17
        /*003a*/ 	.short	(.L_53 - .L_52)
.L_52:
        /*003c*/ 	.word	0x00000000
        /*0040*/ 	.short	0x0002
        /*0042*/ 	.short	0x0008
        /*0044*/ 	.byte	0x00, 0xf5, 0x21, 0x00


	//----- nvinfo : EIATTR_KPARAM_INFO
	.align		4
.L_53:
        /*0048*/ 	.byte	0x04, 0x17
        /*004a*/ 	.short	(.L_55 - .L_54)
.L_54:
        /*004c*/ 	.word	0x00000000
        /*0050*/ 	.short	0x0001
        /*0052*/ 	.short	0x0004
        /*0054*/ 	.byte	0x00, 0xf0, 0x11, 0x00


	//----- nvinfo : EIATTR_KPARAM_INFO
	.align		4
.L_55:
        /*0058*/ 	.byte	0x04, 0x17
        /*005a*/ 	.short	(.L_57 - .L_56)
.L_56:
        /*005c*/ 	.word	0x00000000
        /*0060*/ 	.short	0x0000
        /*0062*/ 	.short	0x0000
        /*0064*/ 	.byte	0x00, 0xf0, 0x11, 0x00


	//----- nvinfo : EIATTR_SPARSE_MMA_MASK
	.align		4
.L_57:
        /*0068*/ 	.byte	0x03, 0x50
        /*006a*/ 	.short	0x0000


	//----- nvinfo : EIATTR_MAXREG_COUNT
	.align		4
        /*006c*/ 	.byte	0x03, 0x1b
        /*006e*/ 	.short	0x00ff


	//----- nvinfo : EIATTR_MERCURY_ISA_VERSION
	.align		4
        /*0070*/ 	.byte	0x03, 0x5f
        /*0072*/ 	.short	0x0101


	//----- nvinfo : EIATTR_VRC_CTA_INIT_COUNT
	.align		4
        /*0074*/ 	.byte	0x02, 0x4a
	.zero		1
	.zero		1


	//----- nvinfo : EIATTR_EXIT_INSTR_OFFSETS
	.align		4
        /*0078*/ 	.byte	0x04, 0x1c
        /*007a*/ 	.short	(.L_59 - .L_58)


	//   ....[0]....
.L_58:
        /*007c*/ 	.word	0x00000080


	//   ....[1]....
        /*0080*/ 	.word	0x00000c30


	//----- nvinfo : EIATTR_CRS_STACK_SIZE
	.align		4
.L_59:
        /*0084*/ 	.byte	0x04, 0x1e
        /*0086*/ 	.short	(.L_61 - .L_60)
.L_60:
        /*0088*/ 	.word	0x00000000


	//----- nvinfo : EIATTR_CBANK_PARAM_SIZE
	.align		4
.L_61:
        /*008c*/ 	.byte	0x03, 0x19
        /*008e*/ 	.short	0x0028


	//----- nvinfo : EIATTR_PARAM_CBANK
	.align		4
        /*0090*/ 	.byte	0x04, 0x0a
        /*0092*/ 	.short	(.L_63 - .L_62)
	.align		4
.L_62:
        /*0094*/ 	.word	index@(.nv.constant0._Z16k_ell_mat_vec_mmiiPiPfS0_S0_)
        /*0098*/ 	.short	0x0380
        /*009a*/ 	.short	0x0028


	//----- nvinfo : EIATTR_SW_WAR
	.align		4
.L_63:
        /*009c*/ 	.byte	0x04, 0x36
        /*009e*/ 	.short	(.L_65 - .L_64)
.L_64:
        /*00a0*/ 	.word	0x00000008
.L_65:


//--------------------- .nv.info._Z17k_csr2_mat_vec_mmiPiS_PfS0_S0_ --------------------------
	.section	.nv.info._Z17k_csr2_mat_vec_mmiPiS_PfS0_S0_,"",@"SHT_CUDA_INFO"
	.sectionflags	@""
	.align	4


	//----- nvinfo : EIATTR_CUDA_API_VERSION
	.align		4
        /*0000*/ 	.byte	0x04, 0x37
        /*0002*/ 	.short	(.L_67 - .L_66)
.L_66:
        /*0004*/ 	.word	0x00000082


	//----- nvinfo : EIATTR_KPARAM_INFO
	.align		4
.L_67:
        /*0008*/ 	.byte	0x04, 0x17
        /*000a*/ 	.short	(.L_69 - .L_68)
.L_68:
        /*000c*/ 	.word	0x00000000
        /*0010*/ 	.short	0x0005
        /*0012*/ 	.short	0x0028
        /*0014*/ 	.byte	0x00, 0xf5, 0x21, 0x00


	//----- nvinfo : EIATTR_KPARAM_INFO
	.align		4
.L_69:
        /*0018*/ 	.byte	0x04, 0x17
        /*001a*/ 	.short	(.L_71 - .L_70)
.L_70:
        /*001c*/ 	.word	0x00000000
        /*0020*/ 	.short	0x0004
        /*0022*/ 	.short	0x0020
        /*0024*/ 	.byte	0x00, 0xf5, 0x21, 0x00


	//----- nvinfo : EIATTR_KPARAM_INFO
	.align		4
.L_71:
        /*0028*/ 	.byte	0x04, 0x17
        /*002a*/ 	.short	(.L_73 - .L_72)
.L_72:
        /*002c*/ 	.word	0x00000000
        /*0030*/ 	.short	0x0003
        /*0032*/ 	.short	0x0018
        /*0034*/ 	.byte	0x00, 0xf5, 0x21, 0x00


	//----- nvinfo : EIATTR_KPARAM_INFO
	.align		4
.L_73:
        /*0038*/ 	.byte	0x04, 0x17
        /*003a*/ 	.short	(.L_75 - .L_74)
.L_74:
        /*003c*/ 	.word	0x00000000
        /*0040*/ 	.short	0x0002
        /*0042*/ 	.short	0x0010
        /*0044*/ 	.byte	0x00, 0xf5, 0x21, 0x00


	//----- nvinfo : EIATTR_KPARAM_INFO
	.align		4
.L_75:
        /*0048*/ 	.byte	0x04, 0x17
        /*004a*/ 	.short	(.L_77 - .L_76)
.L_76:
        /*004c*/ 	.word	0x00000000
        /*0050*/ 	.short	0x0001
        /*0052*/ 	.short	0x0008
        /*0054*/ 	.byte	0x00, 0xf5, 0x21, 0x00


	//----- nvinfo : EIATTR_KPARAM_INFO
	.align		4
.L_77:
        /*0058*/ 	.byte	0x04, 0x17
        /*005a*/ 	.short	(.L_79 - .L_78)
.L_78:
        /*005c*/ 	.word	0x00000000
        /*0060*/ 	.short	0x0000
        /*0062*/ 	.short	0x0000
        /*0064*/ 	.byte	0x00, 0xf0, 0x11, 0x00


	//----- nvinfo : EIATTR_SPARSE_MMA_MASK
	.align		4
.L_79:
        /*0068*/ 	.byte	0x03, 0x50
        /*006a*/ 	.short	0x0000


	//----- nvinfo : EIATTR_MAXREG_COUNT
	.align		4
        /*006c*/ 	.byte	0x03, 0x1b
        /*006e*/ 	.short	0x00ff


	//----- nvinfo : EIATTR_MERCURY_ISA_VERSION
	.align		4
        /*0070*/ 	.byte	0x03, 0x5f
        /*0072*/ 	.short	0x0101


	//----- nvinfo : EIATTR_VRC_CTA_INIT_COUNT
	.align		4
        /*0074*/ 	.byte	0x02, 0x4a
	.zero		1
	.zero		1


	//----- nvinfo : EIATTR_EXIT_INSTR_OFFSETS
	.align		4
        /*0078*/ 	.byte	0x04, 0x1c
        /*007a*/ 	.short	(.L_81 - .L_80)


	//   ....[0]....
.L_80:
        /*007c*/ 	.word	0x000000a0


	//   ....[1]....
        /*0080*/ 	.word	0x00001020


	//   ....[2]....
        /*0084*/ 	.word	0x00001090


	//----- nvinfo : EIATTR_CRS_STACK_SIZE
	.align		4
.L_81:
        /*0088*/ 	.byte	0x04, 0x1e
        /*008a*/ 	.short	(.L_83 - .L_82)
.L_82:
        /*008c*/ 	.word	0x00000000


	//----- nvinfo : EIATTR_CBANK_PARAM_SIZE
	.align		4
.L_83:
        /*0090*/ 	.byte	0x03, 0x19
        /*0092*/ 	.short	0x0030


	//----- nvinfo : EIATTR_PARAM_CBANK
	.align		4
        /*0094*/ 	.byte	0x04, 0x0a
        /*0096*/ 	.short	(.L_85 - .L_84)
	.align		4
.L_84:
        /*0098*/ 	.word	index@(.nv.constant0._Z17k_csr2_mat_vec_mmiPiS_PfS0_S0_)
        /*009c*/ 	.short	0x0380
        /*009e*/ 	.short	0x0030


	//----- nvinfo : EIATTR_SW_WAR
	.align		4
.L_85:
        /*00a0*/ 	.byte	0x04, 0x36
        /*00a2*/ 	.short	(.L_87 - .L_86)
.L_86:
        /*00a4*/ 	.word	0x00000008
.L_87:


//--------------------- .nv.info._Z16k_csr_mat_vec_mmiPiS_PfS0_S0_ --------------------------
	.section	.nv.info._Z16k_csr_mat_vec_mmiPiS_PfS0_S0_,"",@"SHT_CUDA_INFO"
	.sectionflags	@""
	.align	4


	//----- nvinfo : EIATTR_CUDA_API_VERSION
	.align		4
        /*0000*/ 	.byte	0x04, 0x37
        /*0002*/ 	.short	(.L_89 - .L_88)
.L_88:
        /*0004*/ 	.word	0x00000082


	//----- nvinfo : EIATTR_KPARAM_INFO
	.align		4
.L_89:
        /*0008*/ 	.byte	0x04, 0x17
        /*000a*/ 	.short	(.L_91 - .L_90)
.L_90:
        /*000c*/ 	.word	0x00000000
        /*0010*/ 	.short	0x0005
        /*0012*/ 	.short	0x0028
        /*0014*/ 	.byte	0x00, 0xf5, 0x21, 0x00


	//----- nvinfo : EIATTR_KPARAM_INFO
	.align		4
.L_91:
        /*0018*/ 	.byte	0x04, 0x17
        /*001a*/ 	.short	(.L_93 - .L_92)
.L_92:
        /*001c*/ 	.word	0x00000000
        /*0020*/ 	.short	0x0004
        /*0022*/ 	.short	0x0020
        /*0024*/ 	.byte	0x00, 0xf5, 0x21, 0x00


	//----- nvinfo : EIATTR_KPARAM_INFO
	.align		4
.L_93:
        /*0028*/ 	.byte	0x04, 0x17
        /*002a*/ 	.short	(.L_95 - .L_94)
.L_94:
        /*002c*/ 	.word	0x00000000
        /*0030*/ 	.short	0x0003
        /*0032*/ 	.short	0x0018
        /*0034*/ 	.byte	0x00, 0xf5, 0x21, 0x00


	//----- nvinfo : EIATTR_KPARAM_INFO
	.align		4
.L_95:
        /*0038*/ 	.byte	0x04, 0x17
        /*003a*/ 	.short	(.L_97 - .L_96)
.L_96:
        /*003c*/ 	.word	0x00000000
        /*0040*/ 	.short	0x0002
        /*0042*/ 	.short	0x0010
        /*0044*/ 	.byte	0x00, 0xf5, 0x21, 0x00


	//----- nvinfo : EIATTR_KPARAM_INFO
	.align		4
.L_97:
        /*0048*/ 	.byte	0x04, 0x17
        /*004a*/ 	.short	(.L_99 - .L_98)
.L_98:
        /*004c*/ 	.word	0x00000000
        /*0050*/ 	.short	0x0001
        /*0052*/ 	.short	0x0008
        /*0054*/ 	.byte	0x00, 0xf5, 0x21, 0x00


	//----- nvinfo : EIATTR_KPARAM_INFO
	.align		4
.L_99:
        /*0058*/ 	.byte	0x04, 0x17
        /*005a*/ 	.short	(.L_101 - .L_100)
.L_100:
        /*005c*/ 	.word	0x00000000
        /*0060*/ 	.short	0x0000
        /*0062*/ 	.short	0x0000
        /*0064*/ 	.byte	0x00, 0xf0, 0x11, 0x00


	//----- nvinfo : EIATTR_SPARSE_MMA_MASK
	.align		4
.L_101:
        /*0068*/ 	.byte	0x03, 0x50
        /*006a*/ 	.short	0x0000


	//----- nvinfo : EIATTR_MAXREG_COUNT
	.align		4
        /*006c*/ 	.byte	0x03, 0x1b
        /*006e*/ 	.short	0x00ff


	//----- nvinfo : EIATTR_MERCURY_ISA_VERSION
	.align		4
        /*0070*/ 	.byte	0x03, 0x5f
        /*0072*/ 	.short	0x0101


	//----- nvinfo : EIATTR_VRC_CTA_INIT_COUNT
	.align		4
        /*0074*/ 	.byte	0x02, 0x4a
	.zero		1
	.zero		1


	//----- nvinfo : EIATTR_EXIT_INSTR_OFFSETS
	.align		4
        /*0078*/ 	.byte	0x04, 0x1c
        /*007a*/ 	.short	(.L_103 - .L_102)


	//   ....[0]....
.L_102:
        /*007c*/ 	.word	0x00000070


	//   ....[1]....
        /*0080*/ 	.word	0x00000e50


	//----- nvinfo : EIATTR_CRS_STACK_SIZE
	.align		4
.L_103:
        /*0084*/ 	.byte	0x04, 0x1e
        /*0086*/ 	.short	(.L_105 - .L_104)
.L_104:
        /*0088*/ 	.word	0x00000000


	//----- nvinfo : EIATTR_CBANK_PARAM_SIZE
	.align		4
.L_105:
        /*008c*/ 	.byte	0x03, 0x19
        /*008e*/ 	.short	0x0030


	//----- nvinfo : EIATTR_PARAM_CBANK
	.align		4
        /*0090*/ 	.byte	0x04, 0x0a
        /*0092*/ 	.short	(.L_107 - .L_106)
	.align		4
.L_106:
        /*0094*/ 	.word	index@(.nv.constant0._Z16k_csr_mat_vec_mmiPiS_PfS0_S0_)
        /*0098*/ 	.short	0x0380
        /*009a*/ 	.short	0x0030


	//----- nvinfo : EIATTR_SW_WAR
	.align		4
.L_107:
        /*009c*/ 	.byte	0x04, 0x36
        /*009e*/ 	.short	(.L_109 - .L_108)
.L_108:
        /*00a0*/ 	.word	0x00000008
.L_109:


//--------------------- .nv.callgraph             --------------------------
	.section	.nv.callgraph,"",@"SHT_CUDA_CALLGRAPH"
	.align	4
	.sectionentsize	8
	.align		4
        /*0000*/ 	.word	0x00000000
	.align		4
        /*0004*/ 	.word	0xffffffff
	.align		4
        /*0008*/ 	.word	0x00000000
	.align		4
        /*000c*/ 	.word	0xfffffffe
	.align		4
        /*0010*/ 	.word	0x00000000
	.align		4
        /*0014*/ 	.word	0xfffffffd
	.align		4
        /*0018*/ 	.word	0x00000000
	.align		4
        /*001c*/ 	.word	0xfffffffc


//--------------------- .text._Z11band_matveciiPfS_S_ --------------------------
	.section	.text._Z11band_matveciiPfS_S_,"ax",@progbits
	.align	128
        .global         _Z11band_matveciiPfS_S_
        .type           _Z11band_matveciiPfS_S_,@function
        .size           _Z11band_matveciiPfS_S_,(.L_x_38 - _Z11band_matveciiPfS_S_)
        .other          _Z11band_matveciiPfS_S_,@"STO_CUDA_ENTRY STV_DEFAULT"
_Z11band_matveciiPfS_S_:
.text._Z11band_matveciiPfS_S_:
[----:B------:R-:W-:Y:S01]  /*0000*/  LDC R1, c[0x0][0x37c] ;  /* 0x0000df00ff017b82 */ /* 0x000fe20000000800 */
[----:B------:R-:W0:Y:S01]  /*0010*/  S2R R0, SR_CTAID.X ;  /* 0x0000000000007919 */ /* 0x000e220000002500 */
[----:B------:R-:W1:Y:S01]  /*0020*/  LDCU UR4, c[0x0][0x380] ;  /* 0x00007000ff0477ac */ /* 0x000e620008000800 */
[----:B------:R-:W0:Y:S01]  /*0030*/  S2R R3, SR_TID.X ;  /* 0x0000000000037919 */ /* 0x000e220000002100 */
[----:B-1----:R-:W-:Y:S02]  /*0040*/  MOV R15, UR4 ;  /* 0x00000004000f7c02 */ /* 0x002fe40008000f00 */
[----:B0-----:R-:W-:-:S04]  /*0050*/  LEA R0, R0, R3, 0x6 ;  /* 0x0000000300007211 */ /* 0x001fc800078e30ff */
[----:B------:R-:W-:-:S13]  /*0060*/  ISETP.GE.AND P0, PT, R0, R15, PT ;  /* 0x0000000f0000720c */ /* 0x000fda0003f06270 */
[----:B------:R-:W-:Y:S05]  /*0070*/  @P0 EXIT ;  /* 0x000000000000094d */ /* 0x000fea0003800000 */
[----:B------:R-:W0:Y:S01]  /*0080*/  LDCU UR7, c[0x0][0x384] ;  /* 0x00007080ff0777ac */ /* 0x000e220008000800 */
[----:B------:R-:W-:Y:S01]  /*0090*/  HFMA2 R14, -RZ, RZ, 0, 0 ;  /* 0x00000000ff0e7431 */ /* 0x000fe200000001ff */
[----:B------:R-:W1:Y:S01]  /*00a0*/  LDCU.64 UR8, c[0x0][0x358] ;  /* 0x00006b00ff0877ac */ /* 0x000e620008000a00 */
[----:B0-----:R-:W-:-:S09]  /*00b0*/  UISETP.GE.AND UP0, UPT, UR7, URZ, UPT ;  /* 0x000000ff0700728c */ /* 0x001fd2000bf06270 */
[----:B-1----:R-:W-:Y:S05]  /*00c0*/  BRA.U !UP0, `(.L_x_0) ;  /* 0x0000000508ec7547 */ /* 0x002fea000b800000 */
[----:B------:R-:W0:Y:S01]  /*00d0*/  LDC.64 R2, c[0x0][0x388] ;  /* 0x0000e200ff027b82 */ /* 0x000e220000000a00 */
[----:B------:R-:W-:Y:S02]  /*00e0*/  USHF.L.U32 UR4, UR7, 0x1, URZ ;  /* 0x0000000107047899 */ /* 0x000fe400080006ff */
[----:B------:R-:W-:Y:S02]  /*00f0*/  IADD3 R16, PT, PT, R0, -UR7, RZ ;  /* 0x8000000700107c10 */ /* 0x000fe4000fffe0ff */
[----:B------:R-:W-:Y:S01]  /*0100*/  MOV R14, RZ ;  /* 0x000000ff000e7202 */ /* 0x000fe20000000f00 */
[----:B------:R-:W-:Y:S02]  /*0110*/  UISETP.GE.AND UP2, UPT, UR4, 0x7, UPT ;  /* 0x000000070400788c */ /* 0x000fe4000bf46270 */
[----:B------:R-:W-:-:S04]  /*0120*/  UISETP.LT.AND UP0, UPT, URZ, UR4, UPT ;  /* 0x00000004ff00728c */ /* 0x000fc8000bf01270 */
[----:B------:R-:W-:-:S03]  /*0130*/  USEL UR5, URZ, UR4, !UP0 ;  /* 0x00000004ff057287 */ /* 0x000fc6000c000000 */
[----:B------:R-:W-:Y:S01]  /*0140*/  UMOV UR4, URZ ;  /* 0x000000ff00047c82 */ /* 0x000fe20008000000 */
[----:B------:R-:W-:Y:S02]  /*0150*/  ULOP3.LUT UR6, UR5, 0x6, URZ, 0xc0, !UPT ;  /* 0x0000000605067892 */ /* 0x000fe4000f8ec0ff */
[----:B------:R-:W-:Y:S02]  /*0160*/  ULOP3.LUT UP0, URZ, UR5, 0x2, URZ, 0xc0, !UPT ;  /* 0x0000000205ff7892 */ /* 0x000fe4000f80c0ff */
[----:B------:R-:W-:Y:S01]  /*0170*/  UISETP.GE.U32.AND UP1, UPT, UR6, 0x3, UPT ;  /* 0x000000030600788c */ /* 0x000fe2000bf26070 */
[----:B------:R-:W-:Y:S10]  /*0180*/  BRA.U !UP2, `(.L_x_1) ;  /* 0x000000010adc7547 */ /* 0x000ff4000b800000 */
[----:B------:R-:W-:Y:S01]  /*0190*/  UIADD3 UR4, UPT, UPT, UR5, 0x1, URZ ;  /* 0x0000000105047890 */ /* 0x000fe2000fffe0ff */
[----:B------:R-:W-:Y:S02]  /*01a0*/  MOV R14, RZ ;  /* 0x000000ff000e7202 */ /* 0x000fe40000000f00 */
[----:B------:R-:W-:Y:S01]  /*01b0*/  MOV R17, R16 ;  /* 0x0000001000117202 */ /* 0x000fe20000000f00 */
[----:B------:R-:W-:Y:S01]  /*01c0*/  ULOP3.LUT UR4, UR4, 0x7ffffff8, URZ, 0xc0, !UPT ;  /* 0x7ffffff804047892 */ /* 0x000fe2000f8ec0ff */
[----:B------:R-:W-:-:S03]  /*01d0*/  MOV R18, R0 ;  /* 0x0000000000127202 */ /* 0x000fc60000000f00 */
[----:B------:R-:W-:-:S12]  /*01e0*/  UIADD3 UR5, UPT, UPT, -UR4, URZ, URZ ;  /* 0x000000ff04057290 */ /* 0x000fd8000fffe1ff */
.L_x_2:
[----:B------:R-:W1:Y:S08]  /*01f0*/  LDC.64 R4, c[0x0][0x388] ;  /* 0x0000e200ff047b82 */ /* 0x000e700000000a00 */
[----:B------:R-:W2:Y:S01]  /*0200*/  LDC R15, c[0x0][0x380] ;  /* 0x0000e000ff0f7b82 */ /* 0x000ea20000000800 */
[----:B-1----:R-:W-:-:S07]  /*0210*/  IMAD.WIDE R8, R18, 0x4, R4 ;  /* 0x0000000412087825 */ /* 0x002fce00078e0204 */
[----:B------:R-:W1:Y:S01]  /*0220*/  LDC.64 R4, c[0x0][0x390] ;  /* 0x0000e400ff047b82 */ /* 0x000e620000000a00 */
[----:B------:R3:W4:Y:S01]  /*0230*/  LDG.E R19, desc[UR8][R8.64] ;  /* 0x0000000808137981 */ /* 0x000722000c1e1900 */
[----:B--2---:R-:W-:-:S04]  /*0240*/  IMAD.WIDE R22, R15, 0x4, R8 ;  /* 0x000000040f167825 */ /* 0x004fc800078e0208 */
[C---:B------:R-:W-:Y:S02]  /*0250*/  IMAD.WIDE R24, R15.reuse, 0x4, R22 ;  /* 0x000000040f187825 */ /* 0x040fe400078e0216 */
[----:B------:R-:W2:Y:S02]  /*0260*/  LDG.E R23, desc[UR8][R22.64] ;  /* 0x0000000816177981 */ /* 0x000ea4000c1e1900 */
[C---:B------:R-:W-:Y:S02]  /*0270*/  IMAD.WIDE R20, R15.reuse, 0x4, R24 ;  /* 0x000000040f147825 */ /* 0x040fe400078e0218 */
[----:B------:R-:W5:Y:S02]  /*0280*/  LDG.E R25, desc[UR8][R24.64] ;  /* 0x0000000818197981 */ /* 0x000f64000c1e1900 */
[C---:B------:R-:W-:Y:S02]  /*0290*/  IMAD.WIDE R10, R15.reuse, 0x4, R20 ;  /* 0x000000040f0a7825 */ /* 0x040fe400078e0214 */
[----:B------:R-:W5:Y:S02]  /*02a0*/  LDG.E R21, desc[UR8][R20.64] ;  /* 0x0000000814157981 */ /* 0x000f64000c1e1900 */
[----:B------:R-:W-:-:S02]  /*02b0*/  IMAD.WIDE R6, R15, 0x4, R10 ;  /* 0x000000040f067825 */ /* 0x000fc400078e020a */
[----:B------:R-:W5:Y:S02]  /*02c0*/  LDG.E R11, desc[UR8][R10.64] ;  /* 0x000000080a0b7981 */ /* 0x000f64000c1e1900 */
[----:B---3--:R-:W-:Y:S02]  /*02d0*/  IMAD.WIDE R8, R15, 0x4, R6 ;  /* 0x000000040f087825 */ /* 0x008fe400078e0206 */
[----:B------:R-:W3:Y:S02]  /*02e0*/  LDG.E R7, desc[UR8][R6.64] ;  /* 0x0000000806077981 */ /* 0x000ee4000c1e1900 */
[----:B-1----:R-:W-:Y:S02]  /*02f0*/  IMAD.WIDE R4, R17, 0x4, R4 ;  /* 0x0000000411047825 */ /* 0x002fe400078e0204 */
[----:B------:R-:W3:Y:S02]  /*0300*/  LDG.E R27, desc[UR8][R8.64] ;  /* 0x00000008081b7981 */ /* 0x000ee4000c1e1900 */
[----:B------:R-:W-:-:S05]  /*0310*/  IMAD.WIDE R12, R15, 0x4, R8 ;  /* 0x000000040f0c7825 */ /* 0x000fca00078e0208 */
[----:B------:R-:W3:Y:S01]  /*0320*/  LDG.E R29, desc[UR8][R12.64] ;  /* 0x000000080c1d7981 */ /* 0x000ee2000c1e1900 */
[----:B----4-:R-:W-:-:S13]  /*0330*/  FSETP.NEU.AND P6, PT, R19, RZ, PT ;  /* 0x000000ff1300720b */ /* 0x010fda0003fcd000 */
[----:B------:R-:W4:Y:S01]  /*0340*/  @P6 LDG.E R22, desc[UR8][R4.64] ;  /* 0x0000000804166981 */ /* 0x000f22000c1e1900 */
[----:B--2---:R-:W-:Y:S02]  /*0350*/  FSETP.NEU.AND P5, PT, R23, RZ, PT ;  /* 0x000000ff1700720b */ /* 0x004fe40003fad000 */
[----:B-----5:R-:W-:Y:S02]  /*0360*/  FSETP.NEU.AND P4, PT, R25, RZ, PT ;  /* 0x000000ff1900720b */ /* 0x020fe40003f8d000 */
[----:B------:R-:W-:-:S09]  /*0370*/  FSETP.NEU.AND P3, PT, R21, RZ, PT ;  /* 0x000000ff1500720b */ /* 0x000fd20003f6d000 */
[----:B------:R-:W2:Y:S01]  /*0380*/  @P5 LDG.E R10, desc[UR8][R4.64+0x4] ;  /* 0x00000408040a5981 */ /* 0x000ea2000c1e1900 */
[----:B------:R-:W-:-:S03]  /*0390*/  FSETP.NEU.AND P2, PT, R11, RZ, PT ;  /* 0x000000ff0b00720b */ /* 0x000fc60003f4d000 */
[----:B------:R-:W5:Y:S01]  /*03a0*/  @P4 LDG.E R6, desc[UR8][R4.64+0x8] ;  /* 0x0000080804064981 */ /* 0x000f62000c1e1900 */
[----:B---3--:R-:W-:-:S03]  /*03b0*/  FSETP.NEU.AND P1, PT, R7, RZ, PT ;  /* 0x000000ff0700720b */ /* 0x008fc60003f2d000 */
[----:B------:R-:W3:Y:S01]  /*03c0*/  @P3 LDG.E R8, desc[UR8][R4.64+0xc] ;  /* 0x00000c0804083981 */ /* 0x000ee2000c1e1900 */
[----:B------:R-:W-:-:S05]  /*03d0*/  FSETP.NEU.AND P0, PT, R27, RZ, PT ;  /* 0x000000ff1b00720b */ /* 0x000fca0003f0d000 */
[----:B------:R-:W3:Y:S04]  /*03e0*/  @P2 LDG.E R9, desc[UR8][R4.64+0x10] ;  /* 0x0000100804092981 */ /* 0x000ee8000c1e1900 */
[----:B------:R-:W3:Y:S04]  /*03f0*/  @P1 LDG.E R12, desc[UR8][R4.64+0x14] ;  /* 0x00001408040c1981 */ /* 0x000ee8000c1e1900 */
[----:B------:R-:W3:Y:S01]  /*0400*/  @P0 LDG.E R13, desc[UR8][R4.64+0x18] ;  /* 0x00001808040d0981 */ /* 0x000ee2000c1e1900 */
[----:B----4-:R-:W-:Y:S01]  /*0410*/  @P6 FFMA R14, R19, R22, R14 ;  /* 0x00000016130e6223 */ /* 0x010fe2000000000e */
[----:B------:R-:W-:-:S13]  /*0420*/  FSETP.NEU.AND P6, PT, R29, RZ, PT ;  /* 0x000000ff1d00720b */ /* 0x000fda0003fcd000 */
[----:B------:R-:W4:Y:S01]  /*0430*/  @P6 LDG.E R19, desc[UR8][R4.64+0x1c] ;  /* 0x00001c0804136981 */ /* 0x000f22000c1e1900 */
[----:B--2---:R-:W-:-:S04]  /*0440*/  @P5 FFMA R14, R23, R10, R14 ;  /* 0x0000000a170e5223 */ /* 0x004fc8000000000e */
[----:B-----5:R-:W-:Y:S01]  /*0450*/  @P4 FFMA R14, R25, R6, R14 ;  /* 0x00000006190e4223 */ /* 0x020fe2000000000e */
[----:B------:R-:W-:-:S03]  /*0460*/  UIADD3 UR5, UPT, UPT, UR5, 0x8, URZ ;  /* 0x0000000805057890 */ /* 0x000fc6000fffe0ff */
[----:B---3--:R-:W-:Y:S01]  /*0470*/  @P3 FFMA R14, R21, R8, R14 ;  /* 0x00000008150e3223 */ /* 0x008fe2000000000e */
[----:B------:R-:W-:-:S03]  /*0480*/  UISETP.NE.AND UP2, UPT, UR5, URZ, UPT ;  /* 0x000000ff0500728c */ /* 0x000fc6000bf45270 */
[----:B------:R-:W-:-:S04]  /*0490*/  @P2 FFMA R14, R11, R9, R14 ;  /* 0x000000090b0e2223 */ /* 0x000fc8000000000e */
[----:B------:R-:W-:-:S04]  /*04a0*/  @P1 FFMA R14, R7, R12, R14 ;  /* 0x0000000c070e1223 */ /* 0x000fc8000000000e */
[----:B------:R-:W-:Y:S01]  /*04b0*/  @P0 FFMA R14, R27, R13, R14 ;  /* 0x0000000d1b0e0223 */ /* 0x000fe2000000000e */
[----:B------:R-:W-:Y:S02]  /*04c0*/  IADD3 R17, PT, PT, R17, 0x8, RZ ;  /* 0x0000000811117810 */ /* 0x000fe40007ffe0ff */
[----:B------:R-:W-:Y:S01]  /*04d0*/  LEA R18, R15, R18, 0x3 ;  /* 0x000000120f127211 */ /* 0x000fe200078e18ff */
[----:B----4-:R-:W-:Y:S01]  /*04e0*/  @P6 FFMA R14, R29, R19, R14 ;  /* 0x000000131d0e6223 */ /* 0x010fe2000000000e */
[----:B------:R-:W-:Y:S06]  /*04f0*/  BRA.U UP2, `(.L_x_2) ;  /* 0xfffffffd023c7547 */ /* 0x000fec000b83ffff */
.L_x_1:
[----:B------:R-:W-:Y:S05]  /*0500*/  BRA.U !UP1, `(.L_x_3) ;  /* 0x0000000109687547 */ /* 0x000fea000b800000 */
[----:B------:R-:W1:Y:S01]  /*0510*/  LDC.64 R6, c[0x0][0x388] ;  /* 0x0000e200ff067b82 */ /* 0x000e620000000a00 */
[----:B------:R-:W-:-:S07]  /*0520*/  IMAD R5, R15, UR4, R0 ;  /* 0x000000040f057c24 */ /* 0x000fce000f8e0200 */
[----:B------:R-:W2:Y:S01]  /*0530*/  LDC.64 R8, c[0x0][0x390] ;  /* 0x0000e400ff087b82 */ /* 0x000ea20000000a00 */
[----:B-1----:R-:W-:-:S05]  /*0540*/  IMAD.WIDE R6, R5, 0x4, R6 ;  /* 0x0000000405067825 */ /* 0x002fca00078e0206 */
[----:B------:R-:W3:Y:S01]  /*0550*/  LDG.E R19, desc[UR8][R6.64] ;  /* 0x0000000806137981 */ /* 0x000ee2000c1e1900 */
[----:B------:R-:W-:-:S05]  /*0560*/  IMAD.WIDE R10, R15, 0x4, R6 ;  /* 0x000000040f0a7825 */ /* 0x000fca00078e0206 */
[----:B------:R-:W4:Y:S01]  /*0570*/  LDG.E R21, desc[UR8][R10.64] ;  /* 0x000000080a157981 */ /* 0x000f22000c1e1900 */
[----:B------:R-:W-:-:S05]  /*0580*/  IMAD.WIDE R12, R15, 0x4, R10 ;  /* 0x000000040f0c7825 */ /* 0x000fca00078e020a */
[----:B------:R-:W5:Y:S01]  /*0590*/  LDG.E R23, desc[UR8][R12.64] ;  /* 0x000000080c177981 */ /* 0x000f62000c1e1900 */
[----:B------:R-:W-:-:S05]  /*05a0*/  IMAD.WIDE R4, R15, 0x4, R12 ;  /* 0x000000040f047825 */ /* 0x000fca00078e020c */
[----:B------:R-:W5:Y:S01]  /*05b0*/  LDG.E R25, desc[UR8][R4.64] ;  /* 0x0000000804197981 */ /* 0x000f62000c1e1900 */
[----:B------:R-:W-:-:S05]  /*05c0*/  IADD3 R17, PT, PT, R16, UR4, RZ ;  /* 0x0000000410117c10 */ /* 0x000fca000fffe0ff */
[----:B--2---:R-:W-:Y:S01]  /*05d0*/  IMAD.WIDE R8, R17, 0x4, R8 ;  /* 0x0000000411087825 */ /* 0x004fe200078e0208 */
[----:B---3--:R-:W-:Y:S02]  /*05e0*/  FSETP.NEU.AND P0, PT, R19, RZ, PT ;  /* 0x000000ff1300720b */ /* 0x008fe40003f0d000 */
[----:B----4-:R-:W-:Y:S02]  /*05f0*/  FSETP.NEU.AND P1, PT, R21, RZ, PT ;  /* 0x000000ff1500720b */ /* 0x010fe40003f2d000 */
[----:B-----5:R-:W-:-:S09]  /*0600*/  FSETP.NEU.AND P2, PT, R23, RZ, PT ;  /* 0x000000ff1700720b */ /* 0x020fd20003f4d000 */
[----:B------:R-:W2:Y:S01]  /*0610*/  @P0 LDG.E R7, desc[UR8][R8.64] ;  /* 0x0000000808070981 */ /* 0x000ea2000c1e1900 */
[----:B------:R-:W-:-:S03]  /*0620*/  FSETP.NEU.AND P3, PT, R25, RZ, PT ;  /* 0x000000ff1900720b */ /* 0x000fc60003f6d000 */
[----:B------:R-:W3:Y:S04]  /*0630*/  @P1 LDG.E R11, desc[UR8][R8.64+0x4] ;  /* 0x00000408080b1981 */ /* 0x000ee8000c1e1900 */
[----:B------:R-:W4:Y:S06]  /*0640*/  @P2 LDG.E R13, desc[UR8][R8.64+0x8] ;  /* 0x00000808080d2981 */ /* 0x000f2c000c1e1900 */
[----:B------:R-:W5:Y:S01]  /*0650*/  @P3 LDG.E R5, desc[UR8][R8.64+0xc] ;  /* 0x00000c0808053981 */ /* 0x000f62000c1e1900 */
[----:B------:R-:W-:Y:S01]  /*0660*/  UIADD3 UR4, UPT, UPT, UR4, 0x4, URZ ;  /* 0x0000000404047890 */ /* 0x000fe2000fffe0ff */
[----:B--2---:R-:W-:-:S04]  /*0670*/  @P0 FFMA R14, R19, R7, R14 ;  /* 0x00000007130e0223 */ /* 0x004fc8000000000e */
[----:B---3--:R-:W-:-:S04]  /*0680*/  @P1 FFMA R14, R21, R11, R14 ;  /* 0x0000000b150e1223 */ /* 0x008fc8000000000e */
[----:B----4-:R-:W-:-:S04]  /*0690*/  @P2 FFMA R14, R23, R13, R14 ;  /* 0x0000000d170e2223 */ /* 0x010fc8000000000e */
[----:B-----5:R-:W-:-:S07]  /*06a0*/  @P3 FFMA R14, R25, R5, R14 ;  /* 0x00000005190e3223 */ /* 0x020fce000000000e */
.L_x_3:
[----:B------:R-:W-:Y:S05]  /*06b0*/  BRA.U !UP0, `(.L_x_4) ;  /* 0x0000000108407547 */ /* 0x000fea000b800000 */
[----:B------:R-:W1:Y:S01]  /*06c0*/  LDC.64 R4, c[0x0][0x388] ;  /* 0x0000e200ff047b82 */ /* 0x000e620000000a00 */
[----:B------:R-:W-:-:S07]  /*06d0*/  IMAD R7, R15, UR4, R0 ;  /* 0x000000040f077c24 */ /* 0x000fce000f8e0200 */
[----:B------:R-:W2:Y:S01]  /*06e0*/  LDC.64 R8, c[0x0][0x390] ;  /* 0x0000e400ff087b82 */ /* 0x000ea20000000a00 */
[----:B-1----:R-:W-:-:S04]  /*06f0*/  IMAD.WIDE R6, R7, 0x4, R4 ;  /* 0x0000000407067825 */ /* 0x002fc800078e0204 */
[----:B------:R-:W-:Y:S02]  /*0700*/  IMAD.WIDE R4, R15, 0x4, R6 ;  /* 0x000000040f047825 */ /* 0x000fe400078e0206 */
[----:B------:R-:W3:Y:S04]  /*0710*/  LDG.E R7, desc[UR8][R6.64] ;  /* 0x0000000806077981 */ /* 0x000ee8000c1e1900 */
[----:B------:R-:W4:Y:S01]  /*0720*/  LDG.E R5, desc[UR8][R4.64] ;  /* 0x0000000804057981 */ /* 0x000f22000c1e1900 */
[----:B------:R-:W-:-:S05]  /*0730*/  IADD3 R11, PT, PT, R16, UR4, RZ ;  /* 0x00000004100b7c10 */ /* 0x000fca000fffe0ff */
[----:B--2---:R-:W-:Y:S01]  /*0740*/  IMAD.WIDE R8, R11, 0x4, R8 ;  /* 0x000000040b087825 */ /* 0x004fe200078e0208 */
[----:B---3--:R-:W-:Y:S02]  /*0750*/  FSETP.NEU.AND P0, PT, R7, RZ, PT ;  /* 0x000000ff0700720b */ /* 0x008fe40003f0d000 */
[----:B----4-:R-:W-:-:S11]  /*0760*/  FSETP.NEU.AND P1, PT, R5, RZ, PT ;  /* 0x000000ff0500720b */ /* 0x010fd60003f2d000 */
[----:B------:R-:W2:Y:S04]  /*0770*/  @P0 LDG.E R11, desc[UR8][R8.64] ;  /* 0x00000008080b0981 */ /* 0x000ea8000c1e1900 */
[----:B------:R-:W3:Y:S01]  /*0780*/  @P1 LDG.E R13, desc[UR8][R8.64+0x4] ;  /* 0x00000408080d1981 */ /* 0x000ee2000c1e1900 */
[----:B------:R-:W-:Y:S01]  /*0790*/  UIADD3 UR4, UPT, UPT, UR4, 0x2, URZ ;  /* 0x0000000204047890 */ /* 0x000fe2000fffe0ff */
[----:B--2---:R-:W-:-:S04]  /*07a0*/  @P0 FFMA R14, R7, R11, R14 ;  /* 0x0000000b070e0223 */ /* 0x004fc8000000000e */
[----:B---3--:R-:W-:-:S07]  /*07b0*/  @P1 FFMA R14, R5, R13, R14 ;  /* 0x0000000d050e1223 */ /* 0x008fce000000000e */
.L_x_4:
[----:B------:R-:W-:-:S04]  /*07c0*/  IMAD R15, R15, UR4, R0 ;  /* 0x000000040f0f7c24 */ /* 0x000fc8000f8e0200 */
[----:B0-----:R-:W-:-:S05]  /*07d0*/  IMAD.WIDE R2, R15, 0x4, R2 ;  /* 0x000000040f027825 */ /* 0x001fca00078e0202 */
[----:B------:R-:W2:Y:S01]  /*07e0*/  LDG.E R5, desc[UR8][R2.64] ;  /* 0x0000000802057981 */ /* 0x000ea2000c1e1900 */
[----:B------:R-:W-:Y:S01]  /*07f0*/  IADD3 R7, PT, PT, R16, UR4, RZ ;  /* 0x0000000410077c10 */ /* 0x000fe2000fffe0ff */
[----:B------:R-:W-:Y:S01]  /*0800*/  BSSY.RECONVERGENT B0, `(.L_x_0) ;  /* 0x0000007000007945 */ /* 0x000fe20003800200 */
[----:B--2---:R-:W-:-:S13]  /*0810*/  FSETP.NEU.AND P0, PT, R5, RZ, PT ;  /* 0x000000ff0500720b */ /* 0x004fda0003f0d000 */
[----:B------:R-:W-:Y:S05]  /*0820*/  @!P0 BRA `(.L_x_5) ;  /* 0x0000000000108947 */ /* 0x000fea0003800000 */
[----:B------:R-:W0:Y:S02]  /*0830*/  LDC.64 R2, c[0x0][0x390] ;  /* 0x0000e400ff027b82 */ /* 0x000e240000000a00 */
[----:B0-----:R-:W-:-:S06]  /*0840*/  IMAD.WIDE R2, R7, 0x4, R2 ;  /* 0x0000000407027825 */ /* 0x001fcc00078e0202 */
[----:B------:R-:W2:Y:S02]  /*0850*/  LDG.E R3, desc[UR8][R2.64] ;  /* 0x0000000802037981 */ /* 0x000ea4000c1e1900 */
[----:B--2---:R-:W-:-:S07]  /*0860*/  FFMA R14, R5, R3, R14 ;  /* 0x00000003050e7223 */ /* 0x004fce000000000e */
.L_x_5:
[----:B------:R-:W-:Y:S05]  /*0870*/  BSYNC.RECONVERGENT B0 ;  /* 0x0000000000007941 */ /* 0x000fea0003800200 */
.L_x_0:
[----:B------:R-:W0:Y:S02]  /*0880*/  LDC.64 R2, c[0x0][0x398] ;  /* 0x0000e600ff027b82 */ /* 0x000e240000000a00 */
[----:B0-----:R-:W-:-:S05]  /*0890*/  IMAD.WIDE R2, R0, 0x4, R2 ;  /* 0x0000000400027825 */ /* 0x001fca00078e0202 */
[----:B------:R-:W-:Y:S01]  /*08a0*/  STG.E desc[UR8][R2.64], R14 ;  /* 0x0000000e02007986 */ /* 0x000fe2000c101908 */
[----:B------:R-:W-:Y:S05]  /*08b0*/  EXIT ;  /* 0x000000000000794d */ /* 0x000fea0003800000 */
.L_x_6:
[----:B------:R-:W-:-:S00]  /*08c0*/  BRA `(.L_x_6) ;  /* 0xfffffffc00fc7947 */ /* 0x000fc0000383ffff */
[----:B------:R-:W-:-:S00]  /*08d0*/  NOP ;  /* 0x0000000000007918 */ /* 0x000fc00000000000 */
        /* <DEDUP_REMOVED lines=10> */
.L_x_38:


//--------------------- .text._Z16k_ell_mat_vec_mmiiPiPfS0_S0_ --------------------------
	.section	.text._Z16k_ell_mat_vec_mmiiPiPfS0_S0_,"ax",@progbits
	.align	128
        .global         _Z16k_ell_mat_vec_mmiiPiPfS0_S0_
        .type           _Z16k_ell_mat_vec_mmiiPiPfS0_S0_,@function
        .size           _Z16k_ell_mat_vec_mmiiPiPfS0_S0_,(.L_x_39 - _Z16k_ell_mat_vec_mmiiPiPfS0_S0_)
        .other          _Z16k_ell_mat_vec_mmiiPiPfS0_S0_,@"STO_CUDA_ENTRY STV_DEFAULT"
_Z16k_ell_mat_vec_mmiiPiPfS0_S0_:
.text._Z16k_ell_mat_vec_mmiiPiPfS0_S0_:
[----:B------:R-:W-:Y:S01]  /*0000*/  LDC R1, c[0x0][0x37c] ;  /* 0x0000df00ff017b82 */ /* 0x000fe20000000800 */
[----:B------:R-:W0:Y:S01]  /*0010*/  S2R R0, SR_CTAID.X ;  /* 0x0000000000007919 */ /* 0x000e220000002500 */
[----:B------:R-:W0:Y:S01]  /*0020*/  LDCU UR4, c[0x0][0x360] ;  /* 0x00006c00ff0477ac */ /* 0x000e220008000800 */
[----:B------:R-:W0:Y:S01]  /*0030*/  S2R R3, SR_TID.X ;  /* 0x0000000000037919 */ /* 0x000e220000002100 */
[----:B------:R-:W1:Y:S01]  /*0040*/  LDCU UR5, c[0x0][0x380] ;  /* 0x00007000ff0577ac */ /* 0x000e620008000800 */
[----:B0-----:R-:W-:Y:S01]  /*0050*/  IMAD R0, R0, UR4, R3 ;  /* 0x0000000400007c24 */ /* 0x001fe2000f8e0203 */
[----:B-1----:R-:W-:-:S04]  /*0060*/  MOV R3, UR5 ;  /* 0x0000000500037c02 */ /* 0x002fc80008000f00 */
[----:B------:R-:W-:-:S13]  /*0070*/  ISETP.GE.AND P0, PT, R0, R3, PT ;  /* 0x000000030000720c */ /* 0x000fda0003f06270 */
[----:B------:R-:W-:Y:S05]  /*0080*/  @P0 EXIT ;  /* 0x000000000000094d */ /* 0x000fea0003800000 */
[----:B------:R-:W0:Y:S01]  /*0090*/  LDCU UR5, c[0x0][0x384] ;  /* 0x00007080ff0577ac */ /* 0x000e220008000800 */
[----:B------:R-:W-:Y:S01]  /*00a0*/  HFMA2 R2, -RZ, RZ, 0, 0 ;  /* 0x00000000ff027431 */ /* 0x000fe200000001ff */
[----:B------:R-:W1:Y:S01]  /*00b0*/  LDCU.64 UR8, c[0x0][0x358] ;  /* 0x00006b00ff0877ac */ /* 0x000e620008000a00 */
[----:B0-----:R-:W-:-:S09]  /*00c0*/  UISETP.GE.AND UP0, UPT, UR5, 0x1, UPT ;  /* 0x000000010500788c */ /* 0x001fd2000bf06270 */
[----:B-1----:R-:W-:Y:S05]  /*00d0*/  BRA.U !UP0, `(.L_x_7) ;  /* 0x0000000908c87547 */ /* 0x002fea000b800000 */
[----:B------:R-:W-:Y:S01]  /*00e0*/  UISETP.GE.U32.AND UP1, UPT, UR5, 0x8, UPT ;  /* 0x000000080500788c */ /* 0x000fe2000bf26070 */
[----:B------:R-:W-:Y:S01]  /*00f0*/  MOV R2, RZ ;  /* 0x000000ff00027202 */ /* 0x000fe20000000f00 */
[----:B------:R-:W-:Y:S01]  /*0100*/  ULOP3.LUT UR6, UR5, 0x7, URZ, 0xc0, !UPT ;  /* 0x0000000705067892 */ /* 0x000fe2000f8ec0ff */
[----:B------:R-:W-:-:S03]  /*0110*/  UMOV UR4, URZ ;  /* 0x000000ff00047c82 */ /* 0x000fc60008000000 */
[----:B------:R-:W-:-:S03]  /*0120*/  UISETP.NE.AND UP0, UPT, UR6, URZ, UPT ;  /* 0x000000ff0600728c */ /* 0x000fc6000bf05270 */
[----:B------:R-:W-:Y:S08]  /*0130*/  BRA.U !UP1, `(.L_x_8) ;  /* 0x00000005094c7547 */ /* 0x000ff0000b800000 */
[----:B------:R-:W-:Y:S01]  /*0140*/  ULOP3.LUT UR4, UR5, 0x7ffffff8, URZ, 0xc0, !UPT ;  /* 0x7ffffff805047892 */ /* 0x000fe2000f8ec0ff */
[----:B------:R-:W-:Y:S02]  /*0150*/  MOV R2, RZ ;  /* 0x000000ff00027202 */ /* 0x000fe40000000f00 */
[----:B------:R-:W-:Y:S01]  /*0160*/  MOV R4, R0 ;  /* 0x0000000000047202 */ /* 0x000fe20000000f00 */
[----:B------:R-:W-:-:S12]  /*0170*/  UIADD3 UR5, UPT, UPT, -UR4, URZ, URZ ;  /* 0x000000ff04057290 */ /* 0x000fd8000fffe1ff */
.L_x_9:
[----:B------:R-:W0:Y:S08]  /*0180*/  LDC.64 R6, c[0x0][0x390] ;  /* 0x0000e400ff067b82 */ /* 0x000e300000000a00 */
[----:B------:R-:W1:Y:S08]  /*0190*/  LDC.64 R12, c[0x0][0x388] ;  /* 0x0000e200ff0c7b82 */ /* 0x000e700000000a00 */
[----:B------:R-:W2:Y:S01]  /*01a0*/  LDC R3, c[0x0][0x380] ;  /* 0x0000e000ff037b82 */ /* 0x000ea20000000800 */
[----:B0-----:R-:W-:-:S05]  /*01b0*/  IMAD.WIDE R6, R4, 0x4, R6 ;  /* 0x0000000404067825 */ /* 0x001fca00078e0206 */
[----:B------:R-:W3:Y:S01]  /*01c0*/  LDG.E R15, desc[UR8][R6.64] ;  /* 0x00000008060f7981 */ /* 0x000ee2000c1e1900 */
[----:B-1----:R-:W-:-:S04]  /*01d0*/  IMAD.WIDE R12, R4, 0x4, R12 ;  /* 0x00000004040c7825 */ /* 0x002fc800078e020c */
[----:B--2---:R-:W-:-:S05]  /*01e0*/  IMAD.WIDE R16, R3, 0x4, R6 ;  /* 0x0000000403107825 */ /* 0x004fca00078e0206 */
[----:B------:R0:W2:Y:S01]  /*01f0*/  LDG.E R27, desc[UR8][R16.64] ;  /* 0x00000008101b7981 */ /* 0x0000a2000c1e1900 */
[----:B------:R-:W-:-:S05]  /*0200*/  IMAD.WIDE R20, R3, 0x4, R16 ;  /* 0x0000000403147825 */ /* 0x000fca00078e0210 */
[----:B------:R-:W4:Y:S01]  /*0210*/  LDG.E R25, desc[UR8][R20.64] ;  /* 0x0000000814197981 */ /* 0x000f22000c1e1900 */
[----:B---3--:R-:W-:-:S13]  /*0220*/  FSETP.NEU.AND P6, PT, R15, RZ, PT ;  /* 0x000000ff0f00720b */ /* 0x008fda0003fcd000 */
[----:B------:R1:W3:Y:S01]  /*0230*/  @P6 LDG.E R5, desc[UR8][R12.64] ;  /* 0x000000080c056981 */ /* 0x0002e2000c1e1900 */
[C---:B------:R-:W-:Y:S01]  /*0240*/  IMAD.WIDE R22, R3.reuse, 0x4, R20 ;  /* 0x0000000403167825 */ /* 0x040fe200078e0214 */
[----:B------:R-:W3:Y:S03]  /*0250*/  @P6 LDC.64 R18, c[0x0][0x398] ;  /* 0x0000e600ff126b82 */ /* 0x000ee60000000a00 */
[C---:B------:R-:W-:Y:S02]  /*0260*/  IMAD.WIDE R28, R3.reuse, 0x4, R22 ;  /* 0x00000004031c7825 */ /* 0x040fe400078e0216 */
[----:B------:R-:W5:Y:S04]  /*0270*/  LDG.E R23, desc[UR8][R22.64] ;  /* 0x0000000816177981 */ /* 0x000f68000c1e1900 */
[----:B------:R4:W5:Y:S01]  /*0280*/  LDG.E R11, desc[UR8][R28.64] ;  /* 0x000000081c0b7981 */ /* 0x000962000c1e1900 */
[----:B------:R-:W-:-:S04]  /*0290*/  IMAD.WIDE R8, R3, 0x4, R28 ;  /* 0x0000000403087825 */ /* 0x000fc800078e021c */
[C---:B------:R-:W-:Y:S02]  /*02a0*/  IMAD.WIDE R6, R3.reuse, 0x4, R8 ;  /* 0x0000000403067825 */ /* 0x040fe400078e0208 */
[----:B------:R-:W5:Y:S02]  /*02b0*/  LDG.E R9, desc[UR8][R8.64] ;  /* 0x0000000808097981 */ /* 0x000f64000c1e1900 */
[----:B0-----:R-:W-:Y:S02]  /*02c0*/  IMAD.WIDE R16, R3, 0x4, R6 ;  /* 0x0000000403107825 */ /* 0x001fe400078e0206 */
[----:B------:R-:W5:Y:S01]  /*02d0*/  LDG.E R7, desc[UR8][R6.64] ;  /* 0x0000000806077981 */ /* 0x000f62000c1e1900 */
[----:B--2---:R-:W-:Y:S01]  /*02e0*/  FSETP.NEU.AND P5, PT, R27, RZ, PT ;  /* 0x000000ff1b00720b */ /* 0x004fe20003fad000 */
[----:B-1----:R-:W-:-:S04]  /*02f0*/  IMAD.WIDE R12, R3, 0x4, R12 ;  /* 0x00000004030c7825 */ /* 0x002fc800078e020c */
[----:B---3--:R-:W-:Y:S02]  /*0300*/  @P6 IMAD.WIDE R18, R5, 0x4, R18 ;  /* 0x0000000405126825 */ /* 0x008fe400078e0212 */
[----:B------:R0:W2:Y:S04]  /*0310*/  LDG.E R5, desc[UR8][R16.64] ;  /* 0x0000000810057981 */ /* 0x0000a8000c1e1900 */
[----:B------:R-:W3:Y:S01]  /*0320*/  @P6 LDG.E R6, desc[UR8][R18.64] ;  /* 0x0000000812066981 */ /* 0x000ee2000c1e1900 */
[----:B----4-:R-:W-:Y:S01]  /*0330*/  FSETP.NEU.AND P4, PT, R25, RZ, PT ;  /* 0x000000ff1900720b */ /* 0x010fe20003f8d000 */
[----:B------:R-:W-:Y:S02]  /*0340*/  IMAD.WIDE R28, R3, 0x4, R12 ;  /* 0x00000004031c7825 */ /* 0x000fe400078e020c */
[----:B------:R1:W4:Y:S01]  /*0350*/  @P5 LDG.E R19, desc[UR8][R12.64] ;  /* 0x000000080c135981 */ /* 0x000322000c1e1900 */
[----:B-----5:R-:W-:-:S02]  /*0360*/  FSETP.NEU.AND P3, PT, R23, RZ, PT ;  /* 0x000000ff1700720b */ /* 0x020fc40003f6d000 */
[----:B------:R-:W-:Y:S01]  /*0370*/  FSETP.NEU.AND P2, PT, R11, RZ, PT ;  /* 0x000000ff0b00720b */ /* 0x000fe20003f4d000 */
[----:B------:R-:W-:-:S06]  /*0380*/  IMAD.WIDE R20, R3, 0x4, R28 ;  /* 0x0000000403147825 */ /* 0x000fcc00078e021c */
[----:B------:R-:W5:Y:S01]  /*0390*/  @P4 LDG.E R10, desc[UR8][R28.64] ;  /* 0x000000081c0a4981 */ /* 0x000f62000c1e1900 */
[----:B0-----:R-:W-:-:S03]  /*03a0*/  IMAD.WIDE R16, R3, 0x4, R20 ;  /* 0x0000000403107825 */ /* 0x001fc600078e0214 */
[----:B------:R-:W5:Y:S01]  /*03b0*/  @P3 LDG.E R20, desc[UR8][R20.64] ;  /* 0x0000000814143981 */ /* 0x000f62000c1e1900 */
[----:B------:R-:W-:Y:S01]  /*03c0*/  FSETP.NEU.AND P1, PT, R9, RZ, PT ;  /* 0x000000ff0900720b */ /* 0x000fe20003f2d000 */
[----:B-1----:R-:W-:Y:S02]  /*03d0*/  IMAD.WIDE R12, R3, 0x4, R16 ;  /* 0x00000004030c7825 */ /* 0x002fe400078e0210 */
[----:B------:R0:W5:Y:S01]  /*03e0*/  @P2 LDG.E R21, desc[UR8][R16.64] ;  /* 0x0000000810152981 */ /* 0x000162000c1e1900 */
[----:B------:R-:W-:Y:S01]  /*03f0*/  FSETP.NEU.AND P0, PT, R7, RZ, PT ;  /* 0x000000ff0700720b */ /* 0x000fe20003f0d000 */
[----:B0-----:R-:W5:Y:S01]  /*0400*/  @P4 LDC.64 R16, c[0x0][0x398] ;  /* 0x0000e600ff104b82 */ /* 0x001f620000000a00 */
[----:B---3--:R-:W-:Y:S01]  /*0410*/  @P6 FFMA R2, R15, R6, R2 ;  /* 0x000000060f026223 */ /* 0x008fe20000000002 */
[----:B--2---:R-:W-:Y:S01]  /*0420*/  FSETP.NEU.AND P6, PT, R5, RZ, PT ;  /* 0x000000ff0500720b */ /* 0x004fe20003fcd000 */
[----:B------:R-:W-:-:S05]  /*0430*/  IMAD.WIDE R14, R3, 0x4, R12 ;  /* 0x00000004030e7825 */ /* 0x000fca00078e020c */
[----:B------:R0:W2:Y:S04]  /*0440*/  @P1 LDG.E R6, desc[UR8][R12.64] ;  /* 0x000000080c061981 */ /* 0x0000a8000c1e1900 */
[----:B------:R1:W3:Y:S01]  /*0450*/  @P0 LDG.E R8, desc[UR8][R14.64] ;  /* 0x000000080e080981 */ /* 0x0002e2000c1e1900 */
[----:B------:R-:W-:Y:S01]  /*0460*/  IMAD.WIDE R28, R3, 0x4, R14 ;  /* 0x00000004031c7825 */ /* 0x000fe200078e020e */
[----:B0-----:R-:W4:Y:S05]  /*0470*/  @P5 LDC.64 R12, c[0x0][0x398] ;  /* 0x0000e600ff0c5b82 */ /* 0x001f2a0000000a00 */
[----:B------:R-:W3:Y:S03]  /*0480*/  @P6 LDG.E R29, desc[UR8][R28.64] ;  /* 0x000000081c1d6981 */ /* 0x000ee6000c1e1900 */
[----:B-1----:R-:W0:Y:S01]  /*0490*/  @P3 LDC.64 R14, c[0x0][0x398] ;  /* 0x0000e600ff0e3b82 */ /* 0x002e220000000a00 */
[----:B----4-:R-:W-:-:S07]  /*04a0*/  @P5 IMAD.WIDE R12, R19, 0x4, R12 ;  /* 0x00000004130c5825 */ /* 0x010fce00078e020c */
[----:B------:R-:W1:Y:S01]  /*04b0*/  @P2 LDC.64 R18, c[0x0][0x398] ;  /* 0x0000e600ff122b82 */ /* 0x000e620000000a00 */
[----:B-----5:R-:W-:Y:S02]  /*04c0*/  @P4 IMAD.WIDE R16, R10, 0x4, R16 ;  /* 0x000000040a104825 */ /* 0x020fe400078e0210 */
[----:B------:R4:W5:Y:S04]  /*04d0*/  @P5 LDG.E R10, desc[UR8][R12.64] ;  /* 0x000000080c0a5981 */ /* 0x000968000c1e1900 */
[----:B------:R0:W5:Y:S01]  /*04e0*/  @P4 LDG.E R22, desc[UR8][R16.64] ;  /* 0x0000000810164981 */ /* 0x000162000c1e1900 */
[----:B----4-:R-:W2:Y:S01]  /*04f0*/  @P1 LDC.64 R12, c[0x0][0x398] ;  /* 0x0000e600ff0c1b82 */ /* 0x010ea20000000a00 */
[----:B0-----:R-:W-:-:S06]  /*0500*/  @P3 IMAD.WIDE R14, R20, 0x4, R14 ;  /* 0x00000004140e3825 */ /* 0x001fcc00078e020e */
[----:B------:R-:W4:Y:S01]  /*0510*/  @P3 LDG.E R14, desc[UR8][R14.64] ;  /* 0x000000080e0e3981 */ /* 0x000f22000c1e1900 */
[----:B------:R-:W3:Y:S01]  /*0520*/  @P0 LDC.64 R16, c[0x0][0x398] ;  /* 0x0000e600ff100b82 */ /* 0x000ee20000000a00 */
[----:B-1----:R-:W-:-:S07]  /*0530*/  @P2 IMAD.WIDE R18, R21, 0x4, R18 ;  /* 0x0000000415122825 */ /* 0x002fce00078e0212 */
[----:B------:R-:W0:Y:S01]  /*0540*/  @P6 LDC.64 R20, c[0x0][0x398] ;  /* 0x0000e600ff146b82 */ /* 0x000e220000000a00 */
[----:B------:R-:W4:Y:S01]  /*0550*/  @P2 LDG.E R18, desc[UR8][R18.64] ;  /* 0x0000000812122981 */ /* 0x000f22000c1e1900 */
[----:B--2---:R-:W-:-:S04]  /*0560*/  @P1 IMAD.WIDE R12, R6, 0x4, R12 ;  /* 0x00000004060c1825 */ /* 0x004fc800078e020c */
[----:B---3--:R-:W-:Y:S02]  /*0570*/  @P0 IMAD.WIDE R16, R8, 0x4, R16 ;  /* 0x0000000408100825 */ /* 0x008fe400078e0210 */
[----:B------:R-:W2:Y:S04]  /*0580*/  @P1 LDG.E R12, desc[UR8][R12.64] ;  /* 0x000000080c0c1981 */ /* 0x000ea8000c1e1900 */
[----:B------:R-:W3:Y:S01]  /*0590*/  @P0 LDG.E R16, desc[UR8][R16.64] ;  /* 0x0000000810100981 */ /* 0x000ee2000c1e1900 */
[----:B0-----:R-:W-:-:S06]  /*05a0*/  @P6 IMAD.WIDE R20, R29, 0x4, R20 ;  /* 0x000000041d146825 */ /* 0x001fcc00078e0214 */
[----:B------:R-:W3:Y:S01]  /*05b0*/  @P6 LDG.E R20, desc[UR8][R20.64] ;  /* 0x0000000814146981 */ /* 0x000ee2000c1e1900 */
[----:B------:R-:W-:-:S04]  /*05c0*/  UIADD3 UR5, UPT, UPT, UR5, 0x8, URZ ;  /* 0x0000000805057890 */ /* 0x000fc8000fffe0ff */
[----:B------:R-:W-:Y:S01]  /*05d0*/  UISETP.NE.AND UP1, UPT, UR5, URZ, UPT ;  /* 0x000000ff0500728c */ /* 0x000fe2000bf25270 */
[----:B-----5:R-:W-:-:S04]  /*05e0*/  @P5 FFMA R2, R27, R10, R2 ;  /* 0x0000000a1b025223 */ /* 0x020fc80000000002 */
[----:B------:R-:W-:-:S04]  /*05f0*/  @P4 FFMA R2, R25, R22, R2 ;  /* 0x0000001619024223 */ /* 0x000fc80000000002 */
[----:B----4-:R-:W-:-:S04]  /*0600*/  @P3 FFMA R2, R23, R14, R2 ;  /* 0x0000000e17023223 */ /* 0x010fc80000000002 */
[----:B------:R-:W-:Y:S01]  /*0610*/  @P2 FFMA R2, R11, R18, R2 ;  /* 0x000000120b022223 */ /* 0x000fe20000000002 */
[----:B------:R-:W-:-:S03]  /*0620*/  LEA R4, R3, R4, 0x3 ;  /* 0x0000000403047211 */ /* 0x000fc600078e18ff */
[----:B--2---:R-:W-:-:S04]  /*0630*/  @P1 FFMA R2, R9, R12, R2 ;  /* 0x0000000c09021223 */ /* 0x004fc80000000002 */
[----:B---3--:R-:W-:-:S04]  /*0640*/  @P0 FFMA R2, R7, R16, R2 ;  /* 0x0000001007020223 */ /* 0x008fc80000000002 */
[----:B------:R-:W-:Y:S01]  /*0650*/  @P6 FFMA R2, R5, R20, R2 ;  /* 0x0000001405026223 */ /* 0x000fe20000000002 */
[----:B------:R-:W-:Y:S06]  /*0660*/  BRA.U UP1, `(.L_x_9) ;  /* 0xfffffff901c47547 */ /* 0x000fec000b83ffff */
.L_x_8:
[----:B------:R-:W-:Y:S05]  /*0670*/  BRA.U !UP0, `(.L_x_7) ;  /* 0x0000000508607547 */ /* 0x000fea000b800000 */
[----:B------:R-:W0:Y:S01]  /*0680*/  LDCU UR5, c[0x0][0x384] ;  /* 0x00007080ff0577ac */ /* 0x000e220008000800 */
[----:B------:R-:W-:Y:S02]  /*0690*/  UISETP.GE.U32.AND UP0, UPT, UR6, 0x4, UPT ;  /* 0x000000040600788c */ /* 0x000fe4000bf06070 */
[----:B0-----:R-:W-:-:S04]  /*06a0*/  ULOP3.LUT UR7, UR5, 0x3, URZ, 0xc0, !UPT ;  /* 0x0000000305077892 */ /* 0x001fc8000f8ec0ff */
[----:B------:R-:W-:-:S03]  /*06b0*/  UISETP.NE.AND UP1, UPT, UR7, URZ, UPT ;  /* 0x000000ff0700728c */ /* 0x000fc6000bf25270 */
[----:B------:R-:W-:Y:S08]  /*06c0*/  BRA.U !UP0, `(.L_x_10) ;  /* 0x0000000108a07547 */ /* 0x000ff0000b800000 */
[----:B------:R-:W0:Y:S01]  /*06d0*/  LDC.64 R4, c[0x0][0x390] ;  /* 0x0000e400ff047b82 */ /* 0x000e220000000a00 */
[----:B------:R-:W-:-:S07]  /*06e0*/  IMAD R13, R3, UR4, R0 ;  /* 0x00000004030d7c24 */ /* 0x000fce000f8e0200 */
[----:B------:R-:W1:Y:S01]  /*06f0*/  LDC.64 R20, c[0x0][0x388] ;  /* 0x0000e200ff147b82 */ /* 0x000e620000000a00 */
[----:B0-----:R-:W-:-:S04]  /*0700*/  IMAD.WIDE R4, R13, 0x4, R4 ;  /* 0x000000040d047825 */ /* 0x001fc800078e0204 */
[C---:B------:R-:W-:Y:S02]  /*0710*/  IMAD.WIDE R8, R3.reuse, 0x4, R4 ;  /* 0x0000000403087825 */ /* 0x040fe400078e0204 */
[----:B------:R-:W2:Y:S02]  /*0720*/  LDG.E R5, desc[UR8][R4.64] ;  /* 0x0000000804057981 */ /* 0x000ea4000c1e1900 */
[C---:B------:R-:W-:Y:S02]  /*0730*/  IMAD.WIDE R6, R3.reuse, 0x4, R8 ;  /* 0x0000000403067825 */ /* 0x040fe400078e0208 */
[----:B------:R-:W3:Y:S02]  /*0740*/  LDG.E R9, desc[UR8][R8.64] ;  /* 0x0000000808097981 */ /* 0x000ee4000c1e1900 */
[----:B------:R-:W-:Y:S02]  /*0750*/  IMAD.WIDE R10, R3, 0x4, R6 ;  /* 0x00000004030a7825 */ /* 0x000fe400078e0206 */
[----:B------:R-:W4:Y:S04]  /*0760*/  LDG.E R7, desc[UR8][R6.64] ;  /* 0x0000000806077981 */ /* 0x000f28000c1e1900 */
[----:B------:R-:W5:Y:S01]  /*0770*/  LDG.E R11, desc[UR8][R10.64] ;  /* 0x000000080a0b7981 */ /* 0x000f62000c1e1900 */
[----:B-1----:R-:W-:-:S04]  /*0780*/  IMAD.WIDE R20, R13, 0x4, R20 ;  /* 0x000000040d147825 */ /* 0x002fc800078e0214 */
[----:B------:R-:W-:-:S04]  /*0790*/  IMAD.WIDE R22, R3, 0x4, R20 ;  /* 0x0000000403167825 */ /* 0x000fc800078e0214 */
[----:B------:R-:W-:-:S04]  /*07a0*/  IMAD.WIDE R24, R3, 0x4, R22 ;  /* 0x0000000403187825 */ /* 0x000fc800078e0216 */
[----:B------:R-:W-:Y:S01]  /*07b0*/  IMAD.WIDE R26, R3, 0x4, R24 ;  /* 0x00000004031a7825 */ /* 0x000fe200078e0218 */
[----:B--2---:R-:W-:Y:S02]  /*07c0*/  FSETP.NEU.AND P0, PT, R5, RZ, PT ;  /* 0x000000ff0500720b */ /* 0x004fe40003f0d000 */
[----:B---3--:R-:W-:Y:S02]  /*07d0*/  FSETP.NEU.AND P1, PT, R9, RZ, PT ;  /* 0x000000ff0900720b */ /* 0x008fe40003f2d000 */
[----:B----4-:R-:W-:-:S09]  /*07e0*/  FSETP.NEU.AND P2, PT, R7, RZ, PT ;  /* 0x000000ff0700720b */ /* 0x010fd20003f4d000 */
[----:B------:R-:W2:Y:S01]  /*07f0*/  @P0 LDG.E R21, desc[UR8][R20.64] ;  /* 0x0000000814150981 */ /* 0x000ea2000c1e1900 */
[----:B------:R-:W2:Y:S01]  /*0800*/  @P0 LDC.64 R18, c[0x0][0x398] ;  /* 0x0000e600ff120b82 */ /* 0x000ea20000000a00 */
[----:B-----5:R-:W-:Y:S02]  /*0810*/  FSETP.NEU.AND P3, PT, R11, RZ, PT ;  /* 0x000000ff0b00720b */ /* 0x020fe40003f6d000 */
[----:B------:R-:W3:Y:S05]  /*0820*/  @P1 LDG.E R23, desc[UR8][R22.64] ;  /* 0x0000000816171981 */ /* 0x000eea000c1e1900 */
[----:B------:R-:W3:Y:S01]  /*0830*/  @P1 LDC.64 R16, c[0x0][0x398] ;  /* 0x0000e600ff101b82 */ /* 0x000ee20000000a00 */
[----:B------:R-:W4:Y:S05]  /*0840*/  @P2 LDG.E R25, desc[UR8][R24.64] ;  /* 0x0000000818192981 */ /* 0x000f2a000c1e1900 */
[----:B------:R-:W5:Y:S02]  /*0850*/  @P3 LDG.E R27, desc[UR8][R26.64] ;  /* 0x000000081a1b3981 */ /* 0x000f64000c1e1900 */
[----:B------:R-:W4:Y:S08]  /*0860*/  @P2 LDC.64 R14, c[0x0][0x398] ;  /* 0x0000e600ff0e2b82 */ /* 0x000f300000000a00 */
[----:B------:R-:W5:Y:S01]  /*0870*/  @P3 LDC.64 R12, c[0x0][0x398] ;  /* 0x0000e600ff0c3b82 */ /* 0x000f620000000a00 */
[----:B--2---:R-:W-:-:S04]  /*0880*/  @P0 IMAD.WIDE R18, R21, 0x4, R18 ;  /* 0x0000000415120825 */ /* 0x004fc800078e0212 */
[----:B---3--:R-:W-:Y:S02]  /*0890*/  @P1 IMAD.WIDE R16, R23, 0x4, R16 ;  /* 0x0000000417101825 */ /* 0x008fe400078e0210 */
[----:B------:R-:W2:Y:S02]  /*08a0*/  @P0 LDG.E R18, desc[UR8][R18.64] ;  /* 0x0000000812120981 */ /* 0x000ea4000c1e1900 */
[----:B----4-:R-:W-:Y:S02]  /*08b0*/  @P2 IMAD.WIDE R14, R25, 0x4, R14 ;  /* 0x00000004190e2825 */ /* 0x010fe400078e020e */
[----:B------:R-:W3:Y:S02]  /*08c0*/  @P1 LDG.E R16, desc[UR8][R16.64] ;  /* 0x0000000810101981 */ /* 0x000ee4000c1e1900 */
[----:B-----5:R-:W-:Y:S02]  /*08d0*/  @P3 IMAD.WIDE R12, R27, 0x4, R12 ;  /* 0x000000041b0c3825 */ /* 0x020fe400078e020c */
[----:B------:R-:W4:Y:S04]  /*08e0*/  @P2 LDG.E R14, desc[UR8][R14.64] ;  /* 0x000000080e0e2981 */ /* 0x000f28000c1e1900 */
[----:B------:R-:W5:Y:S01]  /*08f0*/  @P3 LDG.E R12, desc[UR8][R12.64] ;  /* 0x000000080c0c3981 */ /* 0x000f62000c1e1900 */
[----:B------:R-:W-:Y:S01]  /*0900*/  UIADD3 UR4, UPT, UPT, UR4, 0x4, URZ ;  /* 0x0000000404047890 */ /* 0x000fe2000fffe0ff */
[----:B--2---:R-:W-:-:S04]  /*0910*/  @P0 FFMA R2, R5, R18, R2 ;  /* 0x0000001205020223 */ /* 0x004fc80000000002 */
[----:B---3--:R-:W-:-:S04]  /*0920*/  @P1 FFMA R2, R9, R16, R2 ;  /* 0x0000001009021223 */ /* 0x008fc80000000002 */
[----:B----4-:R-:W-:-:S04]  /*0930*/  @P2 FFMA R2, R7, R14, R2 ;  /* 0x0000000e07022223 */ /* 0x010fc80000000002 */
[----:B-----5:R-:W-:-:S07]  /*0940*/  @P3 FFMA R2, R11, R12, R2 ;  /* 0x0000000c0b023223 */ /* 0x020fce0000000002 */
.L_x_10:
[----:B------:R-:W-:Y:S05]  /*0950*/  BRA.U !UP1, `(.L_x_7) ;  /* 0x0000000109a87547 */ /* 0x000fea000b800000 */
[----:B------:R-:W-:Y:S02]  /*0960*/  UISETP.NE.AND UP0, UPT, UR7, 0x1, UPT ;  /* 0x000000010700788c */ /* 0x000fe4000bf05270 */
[----:B------:R-:W-:-:S04]  /*0970*/  ULOP3.LUT UR5, UR5, 0x1, URZ, 0xc0, !UPT ;  /* 0x0000000105057892 */ /* 0x000fc8000f8ec0ff */
[----:B------:R-:W-:-:S03]  /*0980*/  UISETP.NE.U32.AND UP1, UPT, UR5, 0x1, UPT ;  /* 0x000000010500788c */ /* 0x000fc6000bf25070 */
[----:B------:R-:W-:Y:S08]  /*0990*/  BRA.U !UP0, `(.L_x_11) ;  /* 0x0000000108587547 */ /* 0x000ff0000b800000 */
[----:B------:R-:W0:Y:S01]  /*09a0*/  LDC.64 R4, c[0x0][0x390] ;  /* 0x0000e400ff047b82 */ /* 0x000e220000000a00 */
[----:B------:R-:W-:-:S04]  /*09b0*/  IMAD R11, R3, UR4, R0 ;  /* 0x00000004030b7c24 */ /* 0x000fc8000f8e0200 */
[----:B0-----:R-:W-:-:S03]  /*09c0*/  IMAD.WIDE R12, R11, 0x4, R4 ;  /* 0x000000040b0c7825 */ /* 0x001fc600078e0204 */
[----:B------:R-:W0:Y:S01]  /*09d0*/  LDC.64 R4, c[0x0][0x388] ;  /* 0x0000e200ff047b82 */ /* 0x000e220000000a00 */
[----:B------:R-:W-:Y:S02]  /*09e0*/  IMAD.WIDE R6, R3, 0x4, R12 ;  /* 0x0000000403067825 */ /* 0x000fe400078e020c */
[----:B------:R-:W2:Y:S04]  /*09f0*/  LDG.E R13, desc[UR8][R12.64] ;  /* 0x000000080c0d7981 */ /* 0x000ea8000c1e1900 */
[----:B------:R-:W3:Y:S01]  /*0a00*/  LDG.E R17, desc[UR8][R6.64] ;  /* 0x0000000806117981 */ /* 0x000ee2000c1e1900 */
[----:B0-----:R-:W-:-:S04]  /*0a10*/  IMAD.WIDE R10, R11, 0x4, R4 ;  /* 0x000000040b0a7825 */ /* 0x001fc800078e0204 */
[----:B------:R-:W-:Y:S01]  /*0a20*/  IMAD.WIDE R8, R3, 0x4, R10 ;  /* 0x0000000403087825 */ /* 0x000fe200078e020a */
[----:B--2---:R-:W-:Y:S02]  /*0a30*/  FSETP.NEU.AND P0, PT, R13, RZ, PT ;  /* 0x000000ff0d00720b */ /* 0x004fe40003f0d000 */
[----:B---3--:R-:W-:-:S11]  /*0a40*/  FSETP.NEU.AND P1, PT, R17, RZ, PT ;  /* 0x000000ff1100720b */ /* 0x008fd60003f2d000 */
[----:B------:R-:W2:Y:S01]  /*0a50*/  @P0 LDG.E R11, desc[UR8][R10.64] ;  /* 0x000000080a0b0981 */ /* 0x000ea2000c1e1900 */
[----:B------:R-:W2:Y:S03]  /*0a60*/  @P0 LDC.64 R4, c[0x0][0x398] ;  /* 0x0000e600ff040b82 */ /* 0x000ea60000000a00 */
[----:B------:R-:W3:Y:S05]  /*0a70*/  @P1 LDG.E R9, desc[UR8][R8.64] ;  /* 0x0000000808091981 */ /* 0x000eea000c1e1900 */
[----:B------:R-:W3:Y:S01]  /*0a80*/  @P1 LDC.64 R14, c[0x0][0x398] ;  /* 0x0000e600ff0e1b82 */ /* 0x000ee20000000a00 */
[----:B--2---:R-:W-:-:S04]  /*0a90*/  @P0 IMAD.WIDE R4, R11, 0x4, R4 ;  /* 0x000000040b040825 */ /* 0x004fc800078e0204 */
[----:B---3--:R-:W-:Y:S02]  /*0aa0*/  @P1 IMAD.WIDE R6, R9, 0x4, R14 ;  /* 0x0000000409061825 */ /* 0x008fe400078e020e */
[----:B------:R-:W2:Y:S04]  /*0ab0*/  @P0 LDG.E R5, desc[UR8][R4.64] ;  /* 0x0000000804050981 */ /* 0x000ea8000c1e1900 */
[----:B------:R-:W3:Y:S01]  /*0ac0*/  @P1 LDG.E R7, desc[UR8][R6.64] ;  /* 0x0000000806071981 */ /* 0x000ee2000c1e1900 */
[----:B------:R-:W-:Y:S01]  /*0ad0*/  UIADD3 UR4, UPT, UPT, UR4, 0x2, URZ ;  /* 0x0000000204047890 */ /* 0x000fe2000fffe0ff */
[----:B--2---:R-:W-:-:S04]  /*0ae0*/  @P0 FFMA R2, R13, R5, R2 ;  /* 0x000000050d020223 */ /* 0x004fc80000000002 */
[----:B---3--:R-:W-:-:S07]  /*0af0*/  @P1 FFMA R2, R17, R7, R2 ;  /* 0x0000000711021223 */ /* 0x008fce0000000002 */
.L_x_11:
[----:B------:R-:W-:Y:S05]  /*0b00*/  BRA.U UP1, `(.L_x_7) ;  /* 0x00000001013c7547 */ /* 0x000fea000b800000 */
[----:B------:R-:W0:Y:S01]  /*0b10*/  LDC.64 R4, c[0x0][0x390] ;  /* 0x0000e400ff047b82 */ /* 0x000e220000000a00 */
[----:B------:R-:W-:-:S07]  /*0b20*/  IMAD R3, R3, UR4, R0 ;  /* 0x0000000403037c24 */ /* 0x000fce000f8e0200 */
[----:B------:R-:W1:Y:S01]  /*0b30*/  LDC.64 R6, c[0x0][0x388] ;  /* 0x0000e200ff067b82 */ /* 0x000e620000000a00 */
[----:B0-----:R-:W-:-:S05]  /*0b40*/  IMAD.WIDE R4, R3, 0x4, R4 ;  /* 0x0000000403047825 */ /* 0x001fca00078e0204 */
[----:B------:R-:W2:Y:S01]  /*0b50*/  LDG.E R9, desc[UR8][R4.64] ;  /* 0x0000000804097981 */ /* 0x000ea2000c1e1900 */
[----:B------:R-:W-:Y:S01]  /*0b60*/  BSSY.RECONVERGENT B0, `(.L_x_7) ;  /* 0x0000009000007945 */ /* 0x000fe20003800200 */
[----:B-1----:R-:W-:Y:S01]  /*0b70*/  IMAD.WIDE R6, R3, 0x4, R6 ;  /* 0x0000000403067825 */ /* 0x002fe200078e0206 */
[----:B--2---:R-:W-:-:S13]  /*0b80*/  FSETP.NEU.AND P0, PT, R9, RZ, PT ;  /* 0x000000ff0900720b */ /* 0x004fda0003f0d000 */
[----:B------:R-:W-:Y:S05]  /*0b90*/  @!P0 BRA `(.L_x_12) ;  /* 0x0000000000148947 */ /* 0x000fea0003800000 */
[----:B------:R-:W2:Y:S01]  /*0ba0*/  LDG.E R7, desc[UR8][R6.64] ;  /* 0x0000000806077981 */ /* 0x000ea2000c1e1900 */
[----:B------:R-:W2:Y:S02]  /*0bb0*/  LDC.64 R4, c[0x0][0x398] ;  /* 0x0000e600ff047b82 */ /* 0x000ea40000000a00 */
[----:B--2---:R-:W-:-:S06]  /*0bc0*/  IMAD.WIDE R4, R7, 0x4, R4 ;  /* 0x0000000407047825 */ /* 0x004fcc00078e0204 */
[----:B------:R-:W2:Y:S02]  /*0bd0*/  LDG.E R5, desc[UR8][R4.64] ;  /* 0x0000000804057981 */ /* 0x000ea4000c1e1900 */
[----:B--2---:R-:W-:-:S07]  /*0be0*/  FFMA R2, R9, R5, R2 ;  /* 0x0000000509027223 */ /* 0x004fce0000000002 */
.L_x_12:
[----:B------:R-:W-:Y:S05]  /*0bf0*/  BSYNC.RECONVERGENT B0 ;  /* 0x0000000000007941 */ /* 0x000fea0003800200 */
.L_x_7:
[----:B------:R-:W0:Y:S02]  /*0c00*/  LDC.64 R4, c[0x0][0x3a0] ;  /* 0x0000e800ff047b82 */ /* 0x000e240000000a00 */
[----:B0-----:R-:W-:-:S05]  /*0c10*/  IMAD.WIDE R4, R0, 0x4, R4 ;  /* 0x0000000400047825 */ /* 0x001fca00078e0204 */
[----:B------:R-:W-:Y:S01]  /*0c20*/  STG.E desc[UR8][R4.64], R2 ;  /* 0x0000000204007986 */ /* 0x000fe2000c101908 */
[----:B------:R-:W-:Y:S05]  /*0c30*/  EXIT ;  /* 0x000000000000794d */ /* 0x000fea0003800000 */
.L_x_13:
        /* <DEDUP_REMOVED lines=12> */
.L_x_39:


//--------------------- .text._Z17k_csr2_mat_vec_mmiPiS_PfS0_S0_ --------------------------
	.section	.text._Z17k_csr2_mat_vec_mmiPiS_PfS0_S0_,"ax",@progbits
	.align	128
        .global         _Z17k_csr2_mat_vec_mmiPiS_PfS0_S0_
        .type           _Z17k_csr2_mat_vec_mmiPiS_PfS0_S0_,@function
        .size           _Z17k_csr2_mat_vec_mmiPiS_PfS0_S0_,(.L_x_40 - _Z17k_csr2_mat_vec_mmiPiS_PfS0_S0_)
        .other          _Z17k_csr2_mat_vec_mmiPiS_PfS0_S0_,@"STO_CUDA_ENTRY STV_DEFAULT"
_Z17k_csr2_mat_vec_mmiPiS_PfS0_S0_:
.text._Z17k_csr2_mat_vec_mmiPiS_PfS0_S0_:
[----:B------:R-:W-:Y:S01]  /*0000*/  LDC R1, c[0x0][0x37c] ;  /* 0x0000df00ff017b82 */ /* 0x000fe20000000800 */
[----:B------:R-:W0:Y:S01]  /*0010*/  S2R R3, SR_CTAID.X ;  /* 0x0000000000037919 */ /* 0x000e220000002500 */
[----:B------:R-:W0:Y:S01]  /*0020*/  LDCU UR4, c[0x0][0x360] ;  /* 0x00006c00ff0477ac */ /* 0x000e220008000800 */
[----:B------:R-:W0:Y:S01]  /*0030*/  S2R R2, SR_TID.X ;  /* 0x0000000000027919 */ /* 0x000e220000002100 */
[----:B------:R-:W1:Y:S01]  /*0040*/  LDCU UR5, c[0x0][0x380] ;  /* 0x00007000ff0577ac */ /* 0x000e620008000800 */
[----:B0-----:R-:W-:-:S05]  /*0050*/  IMAD R3, R3, UR4, R2 ;  /* 0x0000000403037c24 */ /* 0x001fca000f8e0202 */
[----:B------:R-:W-:-:S04]  /*0060*/  SHF.R.S32.HI R0, RZ, 0x1f, R3 ;  /* 0x0000001fff007819 */ /* 0x000fc80000011403 */
[----:B------:R-:W-:-:S04]  /*0070*/  LEA.HI R0, R0, R3, RZ, 0x5 ;  /* 0x0000000300007211 */ /* 0x000fc800078f28ff */
[----:B------:R-:W-:-:S04]  /*0080*/  SHF.R.S32.HI R0, RZ, 0x5, R0 ;  /* 0x00000005ff007819 */ /* 0x000fc80000011400 */
[----:B-1----:R-:W-:-:S13]  /*0090*/  ISETP.GE.AND P0, PT, R0, UR5, PT ;  /* 0x0000000500007c0c */ /* 0x002fda000bf06270 */
[----:B------:R-:W-:Y:S05]  /*00a0*/  @P0 EXIT ;  /* 0x000000000000094d */ /* 0x000fea0003800000 */
[----:B------:R-:W0:Y:S01]  /*00b0*/  LDC.64 R4, c[0x0][0x388] ;  /* 0x0000e200ff047b82 */ /* 0x000e220000000a00 */
[----:B------:R-:W1:Y:S01]  /*00c0*/  LDCU.64 UR6, c[0x0][0x358] ;  /* 0x00006b00ff0677ac */ /* 0x000e620008000a00 */
[----:B0-----:R-:W-:-:S05]  /*00d0*/  IMAD.WIDE R4, R0, 0x4, R4 ;  /* 0x0000000400047825 */ /* 0x001fca00078e0204 */
[----:B-1----:R-:W2:Y:S04]  /*00e0*/  LDG.E R6, desc[UR6][R4.64] ;  /* 0x0000000604067981 */ /* 0x002ea8000c1e1900 */
[----:B------:R-:W3:Y:S01]  /*00f0*/  LDG.E R8, desc[UR6][R4.64+0x4] ;  /* 0x0000040604087981 */ /* 0x000ee2000c1e1900 */
[----:B------:R-:W0:Y:S01]  /*0100*/  S2UR UR5, SR_CgaCtaId ;  /* 0x00000000000579c3 */ /* 0x000e220000008800 */
[----:B------:R-:W-:Y:S01]  /*0110*/  UMOV UR4, 0x400 ;  /* 0x0000040000047882 */ /* 0x000fe20000000000 */
[----:B------:R-:W-:Y:S01]  /*0120*/  LOP3.LUT R3, R3, 0x1f, RZ, 0xc0, !PT ;  /* 0x0000001f03037812 */ /* 0x000fe200078ec0ff */
[----:B------:R-:W-:Y:S01]  /*0130*/  BSSY.RECONVERGENT B0, `(.L_x_14) ;  /* 0x00000dd000007945 */ /* 0x000fe20003800200 */
[----:B------:R-:W-:Y:S01]  /*0140*/  HFMA2 R23, -RZ, RZ, 0, 0 ;  /* 0x00000000ff177431 */ /* 0x000fe200000001ff */
[----:B0-----:R-:W-:-:S06]  /*0150*/  ULEA UR4, UR5, UR4, 0x18 ;  /* 0x0000000405047291 */ /* 0x001fcc000f8ec0ff */
[----:B------:R-:W-:-:S05]  /*0160*/  LEA R2, R2, UR4, 0x2 ;  /* 0x0000000402027c11 */ /* 0x000fca000f8e10ff */
[----:B------:R0:W-:Y:S01]  /*0170*/  STS [R2], RZ ;  /* 0x000000ff02007388 */ /* 0x0001e20000000800 */
[----:B--2---:R-:W-:-:S04]  /*0180*/  IADD3 R7, PT, PT, R3, R6, RZ ;  /* 0x0000000603077210 */ /* 0x004fc80007ffe0ff */
[----:B---3--:R-:W-:-:S13]  /*0190*/  ISETP.GE.AND P0, PT, R7, R8, PT ;  /* 0x000000080700720c */ /* 0x008fda0003f06270 */
[----:B0-----:R-:W-:Y:S05]  /*01a0*/  @P0 BRA `(.L_x_15) ;  /* 0x0000000c00540947 */ /* 0x001fea0003800000 */
[----:B------:R-:W-:Y:S01]  /*01b0*/  MOV R5, R7 ;  /* 0x0000000700057202 */ /* 0x000fe20000000f00 */
[----:B------:R-:W-:Y:S01]  /*01c0*/  BSSY.RECONVERGENT B1, `(.L_x_16) ;  /* 0x000006a000017945 */ /* 0x000fe20003800200 */
[----:B------:R-:W-:Y:S02]  /*01d0*/  LOP3.LUT R6, RZ, R6, RZ, 0x33, !PT ;  /* 0x00000006ff067212 */ /* 0x000fe400078e33ff */
[----:B------:R-:W-:Y:S02]  /*01e0*/  VIADDMNMX R8, R5, 0x20, R8, !PT ;  /* 0x0000002005087846 */ /* 0x000fe40007800108 */
[----:B------:R-:W-:Y:S02]  /*01f0*/  MOV R23, RZ ;  /* 0x000000ff00177202 */ /* 0x000fe40000000f00 */
[----:B------:R-:W-:-:S04]  /*0200*/  IADD3 R8, PT, PT, -R3, R8, R6 ;  /* 0x0000000803087210 */ /* 0x000fc80007ffe106 */
[C---:B------:R-:W-:Y:S02]  /*0210*/  ISETP.GE.U32.AND P1, PT, R8.reuse, 0x1e0, PT ;  /* 0x000001e00800780c */ /* 0x040fe40003f26070 */
[----:B------:R-:W-:-:S04]  /*0220*/  LEA.HI R6, R8, 0x1, RZ, 0x1b ;  /* 0x0000000108067811 */ /* 0x000fc800078fd8ff */
[----:B------:R-:W-:-:S04]  /*0230*/  LOP3.LUT R7, R6, 0xf, RZ, 0xc0, !PT ;  /* 0x0000000f06077812 */ /* 0x000fc800078ec0ff */
[----:B------:R-:W-:-:S03]  /*0240*/  ISETP.NE.AND P0, PT, R7, RZ, PT ;  /* 0x000000ff0700720c */ /* 0x000fc60003f05270 */
[----:B------:R-:W-:Y:S10]  /*0250*/  @!P1 BRA `(.L_x_17) ;  /* 0x0000000400809947 */ /* 0x000ff40003800000 */
[----:B------:R-:W0:Y:S01]  /*0260*/  LDC.64 R12, c[0x0][0x390] ;  /* 0x0000e400ff0c7b82 */ /* 0x000e220000000a00 */
[----:B------:R-:W-:Y:S02]  /*0270*/  LOP3.LUT R4, R6, 0xffffff0, RZ, 0xc0, !PT ;  /* 0x0ffffff006047812 */ /* 0x000fe400078ec0ff */
[----:B------:R-:W-:Y:S02]  /*0280*/  MOV R23, RZ ;  /* 0x000000ff00177202 */ /* 0x000fe40000000f00 */
[----:B------:R-:W-:-:S03]  /*0290*/  IADD3 R4, PT, PT, -R4, RZ, RZ ;  /* 0x000000ff04047210 */ /* 0x000fc60007ffe1ff */
[----:B------:R-:W1:Y:S01]  /*02a0*/  LDC.64 R14, c[0x0][0x398] ;  /* 0x0000e600ff0e7b82 */ /* 0x000e620000000a00 */
[----:B0-----:R-:W-:-:S04]  /*02b0*/  IADD3 R12, P2, PT, R12, 0x400, RZ ;  /* 0x000004000c0c7810 */ /* 0x001fc80007f5e0ff */
[----:B------:R-:W-:Y:S02]  /*02c0*/  IADD3.X R13, PT, PT, RZ, R13, RZ, P2, !PT ;  /* 0x0000000dff0d7210 */ /* 0x000fe400017fe4ff */
[----:B-1----:R-:W-:-:S04]  /*02d0*/  IADD3 R14, P1, PT, R14, 0x400, RZ ;  /* 0x000004000e0e7810 */ /* 0x002fc80007f3e0ff */
[----:B------:R-:W-:-:S09]  /*02e0*/  IADD3.X R15, PT, PT, RZ, R15, RZ, P1, !PT ;  /* 0x0000000fff0f7210 */ /* 0x000fd20000ffe4ff */
.L_x_18:
[C---:B------:R-:W-:Y:S01]  /*02f0*/  IMAD.WIDE R28, R5.reuse, 0x4, R12 ;  /* 0x00000004051c7825 */ /* 0x040fe200078e020c */
[----:B------:R-:W0:Y:S04]  /*0300*/  LDC.64 R16, c[0x0][0x3a0] ;  /* 0x0000e800ff107b82 */ /* 0x000e280000000a00 */
[----:B------:R-:W0:Y:S04]  /*0310*/  LDG.E R11, desc[UR6][R28.64+-0x400] ;  /* 0xfffc00061c0b7981 */ /* 0x000e28000c1e1900 */
[----:B------:R-:W2:Y:S01]  /*0320*/  LDG.E R9, desc[UR6][R28.64+-0x380] ;  /* 0xfffc80061c097981 */ /* 0x000ea2000c1e1900 */
[----:B------:R-:W-:-:S03]  /*0330*/  IMAD.WIDE R20, R5, 0x4, R14 ;  /* 0x0000000405147825 */ /* 0x000fc600078e020e */
[----:B------:R-:W3:Y:S04]  /*0340*/  LDG.E R27, desc[UR6][R28.64+-0x300] ;  /* 0xfffd00061c1b7981 */ /* 0x000ee8000c1e1900 */
[----:B------:R-:W4:Y:S04]  /*0350*/  LDG.E R22, desc[UR6][R20.64+-0x400] ;  /* 0xfffc000614167981 */ /* 0x000f28000c1e1900 */
[----:B------:R-:W5:Y:S04]  /*0360*/  LDG.E R25, desc[UR6][R28.64+-0x200] ;  /* 0xfffe00061c197981 */ /* 0x000f68000c1e1900 */
[----:B------:R-:W5:Y:S04]  /*0370*/  LDG.E R18, desc[UR6][R20.64+-0x380] ;  /* 0xfffc800614127981 */ /* 0x000f68000c1e1900 */
[----:B------:R-:W5:Y:S01]  /*0380*/  LDG.E R19, desc[UR6][R20.64+-0x280] ;  /* 0xfffd800614137981 */ /* 0x000f62000c1e1900 */
[----:B0-----:R-:W-:-:S06]  /*0390*/  IMAD.WIDE R10, R11, 0x4, R16 ;  /* 0x000000040b0a7825 */ /* 0x001fcc00078e0210 */
[----:B------:R-:W4:Y:S04]  /*03a0*/  LDG.E R10, desc[UR6][R10.64] ;  /* 0x000000060a0a7981 */ /* 0x000f28000c1e1900 */
[----:B------:R-:W5:Y:S01]  /*03b0*/  LDG.E R11, desc[UR6][R28.64+-0x280] ;  /* 0xfffd80061c0b7981 */ /* 0x000f62000c1e1900 */
[----:B--2---:R-:W-:-:S04]  /*03c0*/  IMAD.WIDE R8, R9, 0x4, R16 ;  /* 0x0000000409087825 */ /* 0x004fc800078e0210 */
[----:B---3--:R-:W-:Y:S02]  /*03d0*/  IMAD.WIDE R26, R27, 0x4, R16 ;  /* 0x000000041b1a7825 */ /* 0x008fe400078e0210 */
[----:B------:R-:W2:Y:S04]  /*03e0*/  LDG.E R9, desc[UR6][R8.64] ;  /* 0x0000000608097981 */ /* 0x000ea8000c1e1900 */
[----:B------:R0:W3:Y:S04]  /*03f0*/  LDG.E R8, desc[UR6][R26.64] ;  /* 0x000000061a087981 */ /* 0x0000e8000c1e1900 */
[----:B------:R-:W0:Y:S01]  /*0400*/  LDG.E R27, desc[UR6][R28.64+-0x180] ;  /* 0xfffe80061c1b7981 */ /* 0x000e22000c1e1900 */
[----:B----4-:R-:W-:-:S03]  /*0410*/  FFMA R22, R22, R10, R23 ;  /* 0x0000000a16167223 */ /* 0x010fc60000000017 */
[----:B------:R-:W3:Y:S01]  /*0420*/  LDG.E R23, desc[UR6][R20.64+-0x300] ;  /* 0xfffd000614177981 */ /* 0x000ee2000c1e1900 */
[----:B-----5:R-:W-:-:S06]  /*0430*/  IMAD.WIDE R10, R11, 0x4, R16 ;  /* 0x000000040b0a7825 */ /* 0x020fcc00078e0210 */
[----:B------:R-:W4:Y:S01]  /*0440*/  LDG.E R10, desc[UR6][R10.64] ;  /* 0x000000060a0a7981 */ /* 0x000f22000c1e1900 */
[----:B------:R-:W-:-:S04]  /*0450*/  IMAD.WIDE R24, R25, 0x4, R16 ;  /* 0x0000000419187825 */ /* 0x000fc800078e0210 */
[----:B--2---:R-:W-:Y:S02]  /*0460*/  FFMA R18, R18, R9, R22 ;  /* 0x0000000912127223 */ /* 0x004fe40000000016 */
[----:B------:R-:W2:Y:S04]  /*0470*/  LDG.E R9, desc[UR6][R20.64+-0x200] ;  /* 0xfffe000614097981 */ /* 0x000ea8000c1e1900 */
[----:B------:R-:W2:Y:S04]  /*0480*/  LDG.E R24, desc[UR6][R24.64] ;  /* 0x0000000618187981 */ /* 0x000ea8000c1e1900 */
[----:B------:R-:W5:Y:S04]  /*0490*/  LDG.E R11, desc[UR6][R28.64+-0x100] ;  /* 0xffff00061c0b7981 */ /* 0x000f68000c1e1900 */
[----:B------:R-:W5:Y:S04]  /*04a0*/  LDG.E R22, desc[UR6][R20.64+-0x180] ;  /* 0xfffe800614167981 */ /* 0x000f68000c1e1900 */
[----:B------:R-:W5:Y:S01]  /*04b0*/  LDG.E R25, desc[UR6][R20.64+-0x100] ;  /* 0xffff000614197981 */ /* 0x000f62000c1e1900 */
[----:B0-----:R-:W-:-:S04]  /*04c0*/  IMAD.WIDE R26, R27, 0x4, R16 ;  /* 0x000000041b1a7825 */ /* 0x001fc800078e0210 */
[----:B---3--:R-:W-:Y:S02]  /*04d0*/  FFMA R23, R23, R8, R18 ;  /* 0x0000000817177223 */ /* 0x008fe40000000012 */
[----:B------:R2:W3:Y:S04]  /*04e0*/  LDG.E R8, desc[UR6][R26.64] ;  /* 0x000000061a087981 */ /* 0x0004e8000c1e1900 */
[----:B------:R-:W3:Y:S01]  /*04f0*/  LDG.E R18, desc[UR6][R28.64+-0x80] ;  /* 0xffff80061c127981 */ /* 0x000ee2000c1e1900 */
[----:B----4-:R-:W-:-:S03]  /*0500*/  FFMA R23, R19, R10, R23 ;  /* 0x0000000a13177223 */ /* 0x010fc60000000017 */
[----:B------:R-:W4:Y:S01]  /*0510*/  LDG.E R19, desc[UR6][R28.64] ;  /* 0x000000061c137981 */ /* 0x000f22000c1e1900 */
[----:B--2---:R-:W-:-:S03]  /*0520*/  FFMA R27, R9, R24, R23 ;  /* 0x00000018091b7223 */ /* 0x004fc60000000017 */
[----:B------:R-:W2:Y:S01]  /*0530*/  LDG.E R9, desc[UR6][R28.64+0x80] ;  /* 0x000080061c097981 */ /* 0x000ea2000c1e1900 */
[----:B-----5:R-:W-:-:S05]  /*0540*/  IMAD.WIDE R10, R11, 0x4, R16 ;  /* 0x000000040b0a7825 */ /* 0x020fca00078e0210 */
[----:B------:R-:W5:Y:S04]  /*0550*/  LDG.E R23, desc[UR6][R10.64] ;  /* 0x000000060a177981 */ /* 0x000f68000c1e1900 */
[----:B------:R-:W2:Y:S01]  /*0560*/  LDG.E R11, desc[UR6][R28.64+0x100] ;  /* 0x000100061c0b7981 */ /* 0x000ea2000c1e1900 */
[----:B---3--:R-:W-:-:S03]  /*0570*/  FFMA R8, R22, R8, R27 ;  /* 0x0000000816087223 */ /* 0x008fc6000000001b */
[----:B------:R-:W3:Y:S01]  /*0580*/  LDG.E R22, desc[UR6][R20.64] ;  /* 0x0000000614167981 */ /* 0x000ee2000c1e1900 */
[----:B------:R-:W-:-:S03]  /*0590*/  IMAD.WIDE R26, R18, 0x4, R16 ;  /* 0x00000004121a7825 */ /* 0x000fc600078e0210 */
[----:B------:R-:W3:Y:S04]  /*05a0*/  LDG.E R18, desc[UR6][R20.64+-0x80] ;  /* 0xffff800614127981 */ /* 0x000ee8000c1e1900 */
[----:B------:R4:W3:Y:S02]  /*05b0*/  LDG.E R24, desc[UR6][R26.64] ;  /* 0x000000061a187981 */ /* 0x0008e4000c1e1900 */
[----:B----4-:R-:W-:-:S05]  /*05c0*/  IMAD.WIDE R26, R19, 0x4, R16 ;  /* 0x00000004131a7825 */ /* 0x010fca00078e0210 */
[----:B------:R-:W4:Y:S01]  /*05d0*/  LDG.E R19, desc[UR6][R26.64] ;  /* 0x000000061a137981 */ /* 0x000f22000c1e1900 */
[----:B-----5:R-:W-:Y:S01]  /*05e0*/  FFMA R23, R25, R23, R8 ;  /* 0x0000001719177223 */ /* 0x020fe20000000008 */
[--C-:B--2---:R-:W-:Y:S02]  /*05f0*/  IMAD.WIDE R8, R9, 0x4, R16.reuse ;  /* 0x0000000409087825 */ /* 0x104fe400078e0210 */
[----:B------:R-:W2:Y:S02]  /*0600*/  LDG.E R27, desc[UR6][R20.64+0x100] ;  /* 0x00010006141b7981 */ /* 0x000ea4000c1e1900 */
[----:B------:R-:W-:Y:S02]  /*0610*/  IMAD.WIDE R10, R11, 0x4, R16 ;  /* 0x000000040b0a7825 */ /* 0x000fe400078e0210 */
[----:B------:R-:W5:Y:S04]  /*0620*/  LDG.E R8, desc[UR6][R8.64] ;  /* 0x0000000608087981 */ /* 0x000f68000c1e1900 */
[----:B------:R-:W2:Y:S04]  /*0630*/  LDG.E R26, desc[UR6][R20.64+0x300] ;  /* 0x00030006141a7981 */ /* 0x000ea8000c1e1900 */
[----:B------:R-:W2:Y:S04]  /*0640*/  LDG.E R10, desc[UR6][R10.64] ;  /* 0x000000060a0a7981 */ /* 0x000ea8000c1e1900 */
[----:B------:R-:W5:Y:S04]  /*0650*/  LDG.E R9, desc[UR6][R20.64+0x80] ;  /* 0x0000800614097981 */ /* 0x000f68000c1e1900 */
[----:B------:R-:W2:Y:S01]  /*0660*/  LDG.E R11, desc[UR6][R20.64+0x280] ;  /* 0x00028006140b7981 */ /* 0x000ea2000c1e1900 */
[----:B---3--:R-:W-:-:S03]  /*0670*/  FFMA R25, R18, R24, R23 ;  /* 0x0000001812197223 */ /* 0x008fc60000000017 */
[----:B------:R-:W3:Y:S04]  /*0680*/  LDG.E R18, desc[UR6][R28.64+0x180] ;  /* 0x000180061c127981 */ /* 0x000ee8000c1e1900 */
[----:B------:R-:W3:Y:S01]  /*0690*/  LDG.E R23, desc[UR6][R28.64+0x200] ;  /* 0x000200061c177981 */ /* 0x000ee2000c1e1900 */
[----:B----4-:R-:W-:-:S03]  /*06a0*/  FFMA R22, R22, R19, R25 ;  /* 0x0000001316167223 */ /* 0x010fc60000000019 */
[----:B------:R-:W4:Y:S04]  /*06b0*/  LDG.E R25, desc[UR6][R28.64+0x280] ;  /* 0x000280061c197981 */ /* 0x000f28000c1e1900 */
[----:B------:R-:W4:Y:S04]  /*06c0*/  LDG.E R19, desc[UR6][R28.64+0x300] ;  /* 0x000300061c137981 */ /* 0x000f28000c1e1900 */
[----:B------:R-:W4:Y:S01]  /*06d0*/  LDG.E R29, desc[UR6][R28.64+0x380] ;  /* 0x000380061c1d7981 */ /* 0x000f22000c1e1900 */
[----:B-----5:R-:W-:-:S03]  /*06e0*/  FFMA R8, R9, R8, R22 ;  /* 0x0000000809087223 */ /* 0x020fc60000000016 */
[----:B------:R-:W5:Y:S01]  /*06f0*/  LDG.E R9, desc[UR6][R20.64+0x180] ;  /* 0x0001800614097981 */ /* 0x000f62000c1e1900 */
[----:B--2---:R-:W-:-:S03]  /*0700*/  FFMA R8, R27, R10, R8 ;  /* 0x0000000a1b087223 */ /* 0x004fc60000000008 */
[----:B------:R-:W2:Y:S04]  /*0710*/  LDG.E R10, desc[UR6][R20.64+0x200] ;  /* 0x00020006140a7981 */ /* 0x000ea8000c1e1900 */
[----:B------:R3:W2:Y:S02]  /*0720*/  LDG.E R27, desc[UR6][R20.64+0x380] ;  /* 0x00038006141b7981 */ /* 0x0006a4000c1e1900 */
[----:B---3--:R-:W-:-:S04]  /*0730*/  IMAD.WIDE R20, R18, 0x4, R16 ;  /* 0x0000000412147825 */ /* 0x008fc800078e0210 */
[--C-:B------:R-:W-:Y:S02]  /*0740*/  IMAD.WIDE R22, R23, 0x4, R16.reuse ;  /* 0x0000000417167825 */ /* 0x100fe400078e0210 */
[----:B------:R-:W5:Y:S04]  /*0750*/  LDG.E R20, desc[UR6][R20.64] ;  /* 0x0000000614147981 */ /* 0x000f68000c1e1900 */
[----:B------:R-:W2:Y:S01]  /*0760*/  LDG.E R23, desc[UR6][R22.64] ;  /* 0x0000000616177981 */ /* 0x000ea2000c1e1900 */
[----:B----4-:R-:W-:-:S04]  /*0770*/  IMAD.WIDE R24, R25, 0x4, R16 ;  /* 0x0000000419187825 */ /* 0x010fc800078e0210 */
[--C-:B------:R-:W-:Y:S02]  /*0780*/  IMAD.WIDE R18, R19, 0x4, R16.reuse ;  /* 0x0000000413127825 */ /* 0x100fe400078e0210 */
[----:B------:R-:W3:Y:S04]  /*0790*/  LDG.E R24, desc[UR6][R24.64] ;  /* 0x0000000618187981 */ /* 0x000ee8000c1e1900 */
[----:B------:R-:W4:Y:S01]  /*07a0*/  LDG.E R18, desc[UR6][R18.64] ;  /* 0x0000000612127981 */ /* 0x000f22000c1e1900 */
[----:B------:R-:W-:-:S06]  /*07b0*/  IMAD.WIDE R16, R29, 0x4, R16 ;  /* 0x000000041d107825 */ /* 0x000fcc00078e0210 */
[----:B------:R-:W4:Y:S01]  /*07c0*/  LDG.E R16, desc[UR6][R16.64] ;  /* 0x0000000610107981 */ /* 0x000f22000c1e1900 */
[----:B------:R-:W-:-:S04]  /*07d0*/  IADD3 R4, PT, PT, R4, 0x10, RZ ;  /* 0x0000001004047810 */ /* 0x000fc80007ffe0ff */
[----:B------:R-:W-:Y:S02]  /*07e0*/  ISETP.NE.AND P1, PT, R4, RZ, PT ;  /* 0x000000ff0400720c */ /* 0x000fe40003f25270 */
[----:B------:R-:W-:Y:S01]  /*07f0*/  IADD3 R5, PT, PT, R5, 0x200, RZ ;  /* 0x0000020005057810 */ /* 0x000fe20007ffe0ff */
[----:B-----5:R-:W-:-:S04]  /*0800*/  FFMA R9, R9, R20, R8 ;  /* 0x0000001409097223 */ /* 0x020fc80000000008 */
[----:B--2---:R-:W-:-:S04]  /*0810*/  FFMA R10, R10, R23, R9 ;  /* 0x000000170a0a7223 */ /* 0x004fc80000000009 */
[----:B---3--:R-:W-:-:S04]  /*0820*/  FFMA R11, R11, R24, R10 ;  /* 0x000000180b0b7223 */ /* 0x008fc8000000000a */
[----:B----4-:R-:W-:-:S04]  /*0830*/  FFMA R26, R26, R18, R11 ;  /* 0x000000121a1a7223 */ /* 0x010fc8000000000b */
[----:B------:R-:W-:Y:S01]  /*0840*/  FFMA R23, R27, R16, R26 ;  /* 0x000000101b177223 */ /* 0x000fe2000000001a */
[----:B------:R-:W-:Y:S06]  /*0850*/  @P1 BRA `(.L_x_18) ;  /* 0xfffffff800a41947 */ /* 0x000fec000383ffff */
.L_x_17:
[----:B------:R-:W-:Y:S05]  /*0860*/  BSYNC.RECONVERGENT B1 ;  /* 0x0000000000017941 */ /* 0x000fea0003800200 */
.L_x_16:
[----:B------:R-:W-:Y:S04]  /*0870*/  BSSY.RECONVERGENT B1, `(.L_x_19) ;  /* 0x0000067000017945 */ /* 0x000fe80003800200 */
[----:B------:R-:W-:Y:S05]  /*0880*/  @!P0 BRA `(.L_x_20) ;  /* 0x0000000400948947 */ /* 0x000fea0003800000 */
[----:B------:R-:W-:Y:S01]  /*0890*/  ISETP.GE.U32.AND P0, PT, R7, 0x8, PT ;  /* 0x000000080700780c */ /* 0x000fe20003f06070 */
[----:B------:R-:W-:Y:S01]  /*08a0*/  BSSY.RECONVERGENT B2, `(.L_x_21) ;  /* 0x0000032000027945 */ /* 0x000fe20003800200 */
[----:B------:R-:W-:-:S04]  /*08b0*/  LOP3.LUT R22, R6, 0x7, RZ, 0xc0, !PT ;  /* 0x0000000706167812 */ /* 0x000fc800078ec0ff */
[----:B------:R-:W-:-:S07]  /*08c0*/  ISETP.NE.AND P1, PT, R22, RZ, PT ;  /* 0x000000ff1600720c */ /* 0x000fce0003f25270 */
[----:B------:R-:W-:Y:S06]  /*08d0*/  @!P0 BRA `(.L_x_22) ;  /* 0x0000000000b88947 */ /* 0x000fec0003800000 */
[----:B------:R-:W0:Y:S08]  /*08e0*/  LDC.64 R28, c[0x0][0x390] ;  /* 0x0000e400ff1c7b82 */ /* 0x000e300000000a00 */
[----:B------:R-:W1:Y:S08]  /*08f0*/  LDC.64 R10, c[0x0][0x3a0] ;  /* 0x0000e800ff0a7b82 */ /* 0x000e700000000a00 */
[----:B------:R-:W2:Y:S01]  /*0900*/  LDC.64 R8, c[0x0][0x398] ;  /* 0x0000e600ff087b82 */ /* 0x000ea20000000a00 */
[----:B0-----:R-:W-:-:S05]  /*0910*/  IMAD.WIDE R28, R5, 0x4, R28 ;  /* 0x00000004051c7825 */ /* 0x001fca00078e021c */
[----:B------:R-:W1:Y:S04]  /*0920*/  LDG.E R27, desc[UR6][R28.64] ;  /* 0x000000061c1b7981 */ /* 0x000e68000c1e1900 */
[----:B------:R-:W3:Y:S04]  /*0930*/  LDG.E R21, desc[UR6][R28.64+0x80] ;  /* 0x000080061c157981 */ /* 0x000ee8000c1e1900 */
[----:B------:R-:W4:Y:S04]  /*0940*/  LDG.E R13, desc[UR6][R28.64+0x100] ;  /* 0x000100061c0d7981 */ /* 0x000f28000c1e1900 */
[----:B------:R-:W5:Y:S01]  /*0950*/  LDG.E R15, desc[UR6][R28.64+0x180] ;  /* 0x000180061c0f7981 */ /* 0x000f62000c1e1900 */
[----:B--2---:R-:W-:-:S03]  /*0960*/  IMAD.WIDE R8, R5, 0x4, R8 ;  /* 0x0000000405087825 */ /* 0x004fc600078e0208 */
[----:B------:R-:W2:Y:S04]  /*0970*/  LDG.E R17, desc[UR6][R28.64+0x200] ;  /* 0x000200061c117981 */ /* 0x000ea8000c1e1900 */
[----:B------:R-:W2:Y:S04]  /*0980*/  LDG.E R18, desc[UR6][R8.64] ;  /* 0x0000000608127981 */ /* 0x000ea8000c1e1900 */
[----:B------:R-:W2:Y:S04]  /*0990*/  LDG.E R19, desc[UR6][R28.64+0x280] ;  /* 0x000280061c137981 */ /* 0x000ea8000c1e1900 */
[----:B------:R-:W2:Y:S04]  /*09a0*/  LDG.E R25, desc[UR6][R28.64+0x300] ;  /* 0x000300061c197981 */ /* 0x000ea8000c1e1900 */
[----:B------:R-:W2:Y:S04]  /*09b0*/  LDG.E R7, desc[UR6][R28.64+0x380] ;  /* 0x000380061c077981 */ /* 0x000ea8000c1e1900 */
[----:B------:R-:W2:Y:S04]  /*09c0*/  LDG.E R24, desc[UR6][R8.64+0x100] ;  /* 0x0001000608187981 */ /* 0x000ea8000c1e1900 */
[----:B------:R-:W2:Y:S01]  /*09d0*/  LDG.E R28, desc[UR6][R8.64+0x180] ;  /* 0x00018006081c7981 */ /* 0x000ea2000c1e1900 */
[----:B-1----:R-:W-:-:S06]  /*09e0*/  IMAD.WIDE R26, R27, 0x4, R10 ;  /* 0x000000041b1a7825 */ /* 0x002fcc00078e020a */
[----:B------:R-:W2:Y:S01]  /*09f0*/  LDG.E R26, desc[UR6][R26.64] ;  /* 0x000000061a1a7981 */ /* 0x000ea2000c1e1900 */
[----:B---3--:R-:W-:-:S04]  /*0a00*/  IMAD.WIDE R20, R21, 0x4, R10 ;  /* 0x0000000415147825 */ /* 0x008fc800078e020a */
[--C-:B----4-:R-:W-:Y:S01]  /*0a10*/  IMAD.WIDE R12, R13, 0x4, R10.reuse ;  /* 0x000000040d0c7825 */ /* 0x110fe200078e020a */
[----:B------:R0:W3:Y:S04]  /*0a20*/  LDG.E R4, desc[UR6][R20.64] ;  /* 0x0000000614047981 */ /* 0x0000e8000c1e1900 */
[----:B------:R-:W3:Y:S01]  /*0a30*/  LDG.E R27, desc[UR6][R8.64+0x80] ;  /* 0x00008006081b7981 */ /* 0x000ee2000c1e1900 */
[----:B-----5:R-:W-:-:S03]  /*0a40*/  IMAD.WIDE R14, R15, 0x4, R10 ;  /* 0x000000040f0e7825 */ /* 0x020fc600078e020a */
[----:B------:R-:W4:Y:S01]  /*0a50*/  LDG.E R13, desc[UR6][R12.64] ;  /* 0x000000060c0d7981 */ /* 0x000f22000c1e1900 */
[----:B--2---:R-:W-:-:S03]  /*0a60*/  IMAD.WIDE R16, R17, 0x4, R10 ;  /* 0x0000000411107825 */ /* 0x004fc600078e020a */
[----:B------:R-:W2:Y:S04]  /*0a70*/  LDG.E R15, desc[UR6][R14.64] ;  /* 0x000000060e0f7981 */ /* 0x000ea8000c1e1900 */
[----:B------:R-:W5:Y:S01]  /*0a80*/  LDG.E R16, desc[UR6][R16.64] ;  /* 0x0000000610107981 */ /* 0x000f62000c1e1900 */
[----:B0-----:R-:W-:-:S03]  /*0a90*/  IMAD.WIDE R20, R25, 0x4, R10 ;  /* 0x0000000419147825 */ /* 0x001fc600078e020a */
[----:B------:R-:W5:Y:S04]  /*0aa0*/  LDG.E R12, desc[UR6][R8.64+0x280] ;  /* 0x00028006080c7981 */ /* 0x000f68000c1e1900 */
[----:B------:R-:W5:Y:S04]  /*0ab0*/  LDG.E R20, desc[UR6][R20.64] ;  /* 0x0000000614147981 */ /* 0x000f68000c1e1900 */
[----:B------:R-:W5:Y:S01]  /*0ac0*/  LDG.E R14, desc[UR6][R8.64+0x380] ;  /* 0x00038006080e7981 */ /* 0x000f62000c1e1900 */
[----:B------:R-:W-:Y:S01]  /*0ad0*/  FFMA R26, R18, R26, R23 ;  /* 0x0000001a121a7223 */ /* 0x000fe20000000017 */
[----:B------:R-:W-:-:S02]  /*0ae0*/  IMAD.WIDE R18, R19, 0x4, R10 ;  /* 0x0000000413127825 */ /* 0x000fc400078e020a */
[----:B------:R-:W5:Y:S02]  /*0af0*/  LDG.E R23, desc[UR6][R8.64+0x200] ;  /* 0x0002000608177981 */ /* 0x000f64000c1e1900 */
[----:B------:R-:W-:Y:S02]  /*0b00*/  IMAD.WIDE R10, R7, 0x4, R10 ;  /* 0x00000004070a7825 */ /* 0x000fe400078e020a */
[----:B------:R-:W5:Y:S04]  /*0b10*/  LDG.E R19, desc[UR6][R18.64] ;  /* 0x0000000612137981 */ /* 0x000f68000c1e1900 */
[----:B------:R-:W5:Y:S04]  /*0b20*/  LDG.E R7, desc[UR6][R8.64+0x300] ;  /* 0x0003000608077981 */ /* 0x000f68000c1e1900 */
[----:B------:R-:W5:Y:S01]  /*0b30*/  LDG.E R10, desc[UR6][R10.64] ;  /* 0x000000060a0a7981 */ /* 0x000f62000c1e1900 */
[----:B---3--:R-:W-:-:S04]  /*0b40*/  FFMA R27, R27, R4, R26 ;  /* 0x000000041b1b7223 */ /* 0x008fc8000000001a */
[----:B----4-:R-:W-:-:S04]  /*0b50*/  FFMA R13, R24, R13, R27 ;  /* 0x0000000d180d7223 */ /* 0x010fc8000000001b */
[----:B--2---:R-:W-:Y:S01]  /*0b60*/  FFMA R28, R28, R15, R13 ;  /* 0x0000000f1c1c7223 */ /* 0x004fe2000000000d */
[----:B------:R-:W-:-:S03]  /*0b70*/  IADD3 R5, PT, PT, R5, 0x100, RZ ;  /* 0x0000010005057810 */ /* 0x000fc60007ffe0ff */
[----:B-----5:R-:W-:-:S04]  /*0b80*/  FFMA R23, R23, R16, R28 ;  /* 0x0000001017177223 */ /* 0x020fc8000000001c */
[----:B------:R-:W-:-:S04]  /*0b90*/  FFMA R12, R12, R19, R23 ;  /* 0x000000130c0c7223 */ /* 0x000fc80000000017 */
[----:B------:R-:W-:-:S04]  /*0ba0*/  FFMA R7, R7, R20, R12 ;  /* 0x0000001407077223 */ /* 0x000fc8000000000c */
[----:B------:R-:W-:-:S07]  /*0bb0*/  FFMA R23, R14, R10, R7 ;  /* 0x0000000a0e177223 */ /* 0x000fce0000000007 */
.L_x_22:
[----:B------:R-:W-:Y:S05]  /*0bc0*/  BSYNC.RECONVERGENT B2 ;  /* 0x0000000000027941 */ /* 0x000fea0003800200 */
.L_x_21:
[----:B------:R-:W-:Y:S05]  /*0bd0*/  @!P1 BRA `(.L_x_20) ;  /* 0x0000000000c09947 */ /* 0x000fea0003800000 */
[----:B------:R-:W-:Y:S01]  /*0be0*/  ISETP.GE.U32.AND P0, PT, R22, 0x4, PT ;  /* 0x000000041600780c */ /* 0x000fe20003f06070 */
[----:B------:R-:W-:Y:S01]  /*0bf0*/  BSSY.RECONVERGENT B2, `(.L_x_23) ;  /* 0x000001e000027945 */ /* 0x000fe20003800200 */
[----:B------:R-:W-:-:S04]  /*0c00*/  LOP3.LUT R6, R6, 0x3, RZ, 0xc0, !PT ;  /* 0x0000000306067812 */ /* 0x000fc800078ec0ff */
[----:B------:R-:W-:-:S07]  /*0c10*/  ISETP.NE.AND P1, PT, R6, RZ, PT ;  /* 0x000000ff0600720c */ /* 0x000fce0003f25270 */
[----:B------:R-:W-:Y:S06]  /*0c20*/  @!P0 BRA `(.L_x_24) ;  /* 0x0000000000688947 */ /* 0x000fec0003800000 */
[----:B------:R-:W0:Y:S08]  /*0c30*/  LDC.64 R8, c[0x0][0x390] ;  /* 0x0000e400ff087b82 */ /* 0x000e300000000a00 */
[----:B------:R-:W1:Y:S01]  /*0c40*/  LDC.64 R10, c[0x0][0x398] ;  /* 0x0000e600ff0a7b82 */ /* 0x000e620000000a00 */
[----:B0-----:R-:W-:-:S07]  /*0c50*/  IMAD.WIDE R16, R5, 0x4, R8 ;  /* 0x0000000405107825 */ /* 0x001fce00078e0208 */
[----:B------:R-:W0:Y:S01]  /*0c60*/  LDC.64 R8, c[0x0][0x3a0] ;  /* 0x0000e800ff087b82 */ /* 0x000e220000000a00 */
[----:B------:R-:W0:Y:S04]  /*0c70*/  LDG.E R19, desc[UR6][R16.64] ;  /* 0x0000000610137981 */ /* 0x000e28000c1e1900 */
[----:B------:R-:W2:Y:S04]  /*0c80*/  LDG.E R13, desc[UR6][R16.64+0x80] ;  /* 0x00008006100d7981 */ /* 0x000ea8000c1e1900 */
[----:B------:R-:W3:Y:S04]  /*0c90*/  LDG.E R15, desc[UR6][R16.64+0x100] ;  /* 0x00010006100f7981 */ /* 0x000ee8000c1e1900 */
[----:B------:R-:W4:Y:S01]  /*0ca0*/  LDG.E R21, desc[UR6][R16.64+0x180] ;  /* 0x0001800610157981 */ /* 0x000f22000c1e1900 */
[----:B-1----:R-:W-:-:S05]  /*0cb0*/  IMAD.WIDE R10, R5, 0x4, R10 ;  /* 0x00000004050a7825 */ /* 0x002fca00078e020a */
[----:B------:R-:W5:Y:S04]  /*0cc0*/  LDG.E R4, desc[UR6][R10.64] ;  /* 0x000000060a047981 */ /* 0x000f68000c1e1900 */
[----:B------:R-:W5:Y:S04]  /*0cd0*/  LDG.E R7, desc[UR6][R10.64+0x80] ;  /* 0x000080060a077981 */ /* 0x000f68000c1e1900 */
[----:B------:R-:W5:Y:S01]  /*0ce0*/  LDG.E R17, desc[UR6][R10.64+0x100] ;  /* 0x000100060a117981 */ /* 0x000f62000c1e1900 */
[----:B0-----:R-:W-:-:S04]  /*0cf0*/  IMAD.WIDE R18, R19, 0x4, R8 ;  /* 0x0000000413127825 */ /* 0x001fc800078e0208 */
[--C-:B--2---:R-:W-:Y:S02]  /*0d00*/  IMAD.WIDE R12, R13, 0x4, R8.reuse ;  /* 0x000000040d0c7825 */ /* 0x104fe400078e0208 */
[----:B------:R-:W5:Y:S02]  /*0d10*/  LDG.E R18, desc[UR6][R18.64] ;  /* 0x0000000612127981 */ /* 0x000f64000c1e1900 */
[--C-:B---3--:R-:W-:Y:S02]  /*0d20*/  IMAD.WIDE R14, R15, 0x4, R8.reuse ;  /* 0x000000040f0e7825 */ /* 0x108fe400078e0208 */
[----:B------:R-:W2:Y:S02]  /*0d30*/  LDG.E R12, desc[UR6][R12.64] ;  /* 0x000000060c0c7981 */ /* 0x000ea4000c1e1900 */
[----:B----4-:R-:W-:Y:S02]  /*0d40*/  IMAD.WIDE R8, R21, 0x4, R8 ;  /* 0x0000000415087825 */ /* 0x010fe400078e0208 */
[----:B------:R-:W3:Y:S04]  /*0d50*/  LDG.E R14, desc[UR6][R14.64] ;  /* 0x000000060e0e7981 */ /* 0x000ee8000c1e1900 */
[----:B------:R-:W4:Y:S04]  /*0d60*/  LDG.E R21, desc[UR6][R10.64+0x180] ;  /* 0x000180060a157981 */ /* 0x000f28000c1e1900 */
[----:B------:R-:W4:Y:S01]  /*0d70*/  LDG.E R8, desc[UR6][R8.64] ;  /* 0x0000000608087981 */ /* 0x000f22000c1e1900 */
[----:B------:R-:W-:Y:S01]  /*0d80*/  IADD3 R5, PT, PT, R5, 0x80, RZ ;  /* 0x0000008005057810 */ /* 0x000fe20007ffe0ff */
[----:B-----5:R-:W-:-:S04]  /*0d90*/  FFMA R4, R4, R18, R23 ;  /* 0x0000001204047223 */ /* 0x020fc80000000017 */
[----:B--2---:R-:W-:-:S04]  /*0da0*/  FFMA R4, R7, R12, R4 ;  /* 0x0000000c07047223 */ /* 0x004fc80000000004 */
[----:B---3--:R-:W-:-:S04]  /*0db0*/  FFMA R4, R17, R14, R4 ;  /* 0x0000000e11047223 */ /* 0x008fc80000000004 */
[----:B----4-:R-:W-:-:S07]  /*0dc0*/  FFMA R23, R21, R8, R4 ;  /* 0x0000000815177223 */ /* 0x010fce0000000004 */
.L_x_24:
[----:B------:R-:W-:Y:S05]  /*0dd0*/  BSYNC.RECONVERGENT B2 ;  /* 0x0000000000027941 */ /* 0x000fea0003800200 */
.L_x_23:
[----:B------:R-:W-:Y:S05]  /*0de0*/  @!P1 BRA `(.L_x_20) ;  /* 0x00000000003c9947 */ /* 0x000fea0003800000 */
[----:B------:R-:W0:Y:S01]  /*0df0*/  LDC.64 R8, c[0x0][0x3a0] ;  /* 0x0000e800ff087b82 */ /* 0x000e220000000a00 */
[----:B------:R-:W-:-:S07]  /*0e00*/  IADD3 R4, PT, PT, -R6, RZ, RZ ;  /* 0x000000ff06047210 */ /* 0x000fce0007ffe1ff */
[----:B------:R-:W1:Y:S08]  /*0e10*/  LDC.64 R10, c[0x0][0x390] ;  /* 0x0000e400ff0a7b82 */ /* 0x000e700000000a00 */
[----:B------:R-:W2:Y:S02]  /*0e20*/  LDC.64 R12, c[0x0][0x398] ;  /* 0x0000e600ff0c7b82 */ /* 0x000ea40000000a00 */
.L_x_25:
[----:B-1----:R-:W-:-:S06]  /*0e30*/  IMAD.WIDE R6, R5, 0x4, R10 ;  /* 0x0000000405067825 */ /* 0x002fcc00078e020a */
[----:B------:R-:W0:Y:S01]  /*0e40*/  LDG.E R7, desc[UR6][R6.64] ;  /* 0x0000000606077981 */ /* 0x000e22000c1e1900 */
[----:B--2---:R-:W-:-:S06]  /*0e50*/  IMAD.WIDE R14, R5, 0x4, R12 ;  /* 0x00000004050e7825 */ /* 0x004fcc00078e020c */
[----:B------:R-:W2:Y:S01]  /*0e60*/  LDG.E R14, desc[UR6][R14.64] ;  /* 0x000000060e0e7981 */ /* 0x000ea2000c1e1900 */
[----:B------:R-:W-:Y:S01]  /*0e70*/  IADD3 R4, PT, PT, R4, 0x1, RZ ;  /* 0x0000000104047810 */ /* 0x000fe20007ffe0ff */
[----:B0-----:R-:W-:-:S06]  /*0e80*/  IMAD.WIDE R16, R7, 0x4, R8 ;  /* 0x0000000407107825 */ /* 0x001fcc00078e0208 */
[----:B------:R-:W2:Y:S01]  /*0e90*/  LDG.E R16, desc[UR6][R16.64] ;  /* 0x0000000610107981 */ /* 0x000ea2000c1e1900 */
[----:B------:R-:W-:Y:S02]  /*0ea0*/  ISETP.NE.AND P0, PT, R4, RZ, PT ;  /* 0x000000ff0400720c */ /* 0x000fe40003f05270 */
[----:B------:R-:W-:Y:S01]  /*0eb0*/  IADD3 R5, PT, PT, R5, 0x20, RZ ;  /* 0x0000002005057810 */ /* 0x000fe20007ffe0ff */
[----:B--2---:R-:W-:-:S10]  /*0ec0*/  FFMA R23, R14, R16, R23 ;  /* 0x000000100e177223 */ /* 0x004fd40000000017 */
[----:B------:R-:W-:Y:S05]  /*0ed0*/  @P0 BRA `(.L_x_25) ;  /* 0xfffffffc00d40947 */ /* 0x000fea000383ffff */
.L_x_20:
[----:B------:R-:W-:Y:S05]  /*0ee0*/  BSYNC.RECONVERGENT B1 ;  /* 0x0000000000017941 */ /* 0x000fea0003800200 */
.L_x_19:
[----:B------:R0:W-:Y:S02]  /*0ef0*/  STS [R2], R23 ;  /* 0x0000001702007388 */ /* 0x0001e40000000800 */
.L_x_15:
[----:B------:R-:W-:Y:S05]  /*0f00*/  BSYNC.RECONVERGENT B0 ;  /* 0x0000000000007941 */ /* 0x000fea0003800200 */
.L_x_14:
[C---:B------:R-:W-:Y:S02]  /*0f10*/  ISETP.GT.U32.AND P2, PT, R3.reuse, 0xf, PT ;  /* 0x0000000f0300780c */ /* 0x040fe40003f44070 */
[C---:B------:R-:W-:Y:S02]  /*0f20*/  ISETP.GT.U32.AND P3, PT, R3.reuse, 0x7, PT ;  /* 0x000000070300780c */ /* 0x040fe40003f64070 */
[C---:B------:R-:W-:Y:S02]  /*0f30*/  ISETP.GT.U32.AND P1, PT, R3.reuse, 0x3, PT ;  /* 0x000000030300780c */ /* 0x040fe40003f24070 */
[----:B------:R-:W-:-:S07]  /*0f40*/  ISETP.GT.U32.AND P0, PT, R3, 0x1, PT ;  /* 0x000000010300780c */ /* 0x000fce0003f04070 */
[----:B------:R-:W0:Y:S04]  /*0f50*/  @!P2 LDS R4, [R2+0x40] ;  /* 0x000040000204a984 */ /* 0x000e280000000800 */
[----:B------:R-:W1:Y:S04]  /*0f60*/  @!P3 LDS R6, [R2+0x20] ;  /* 0x000020000206b984 */ /* 0x000e680000000800 */
[----:B------:R-:W2:Y:S04]  /*0f70*/  @!P1 LDS R8, [R2+0x10] ;  /* 0x0000100002089984 */ /* 0x000ea80000000800 */
[----:B------:R-:W3:Y:S01]  /*0f80*/  @!P0 LDS R10, [R2+0x8] ;  /* 0x00000800020a8984 */ /* 0x000ee20000000800 */
[----:B0-----:R-:W-:-:S05]  /*0f90*/  @!P2 FADD R23, R23, R4 ;  /* 0x000000041717a221 */ /* 0x001fca0000000000 */
[----:B------:R1:W-:Y:S01]  /*0fa0*/  @!P2 STS [R2], R23 ;  /* 0x000000170200a388 */ /* 0x0003e20000000800 */
[----:B------:R-:W-:Y:S01]  /*0fb0*/  ISETP.NE.AND P2, PT, R3, RZ, PT ;  /* 0x000000ff0300720c */ /* 0x000fe20003f45270 */
[----:B-1----:R-:W-:-:S05]  /*0fc0*/  @!P3 FADD R23, R23, R6 ;  /* 0x000000061717b221 */ /* 0x002fca0000000000 */
[----:B------:R2:W-:Y:S02]  /*0fd0*/  @!P3 STS [R2], R23 ;  /* 0x000000170200b388 */ /* 0x0005e40000000800 */
[----:B--2---:R-:W-:-:S05]  /*0fe0*/  @!P1 FADD R23, R23, R8 ;  /* 0x0000000817179221 */ /* 0x004fca0000000000 */
[----:B------:R3:W-:Y:S02]  /*0ff0*/  @!P1 STS [R2], R23 ;  /* 0x0000001702009388 */ /* 0x0007e40000000800 */
[----:B---3--:R-:W-:-:S05]  /*1000*/  @!P0 FADD R23, R23, R10 ;  /* 0x0000000a17178221 */ /* 0x008fca0000000000 */
[----:B------:R0:W-:Y:S01]  /*1010*/  @!P0 STS [R2], R23 ;  /* 0x0000001702008388 */ /* 0x0001e20000000800 */
[----:B------:R-:W-:Y:S05]  /*1020*/  @P2 EXIT ;  /* 0x000000000000294d */ /* 0x000fea0003800000 */
[----:B------:R-:W0:Y:S01]  /*1030*/  LDS R6, [R2+0x4] ;  /* 0x0000040002067984 */ /* 0x000e220000000800 */
[----:B------:R-:W1:Y:S02]  /*1040*/  LDC.64 R4, c[0x0][0x3a8] ;  /* 0x0000ea00ff047b82 */ /* 0x000e640000000a00 */
[----:B-1----:R-:W-:-:S04]  /*1050*/  IMAD.WIDE R4, R0, 0x4, R4 ;  /* 0x0000000400047825 */ /* 0x002fc800078e0204 */
[----:B0-----:R-:W-:-:S05]  /*1060*/  FADD R23, R6, R23 ;  /* 0x0000001706177221 */ /* 0x001fca0000000000 */
[----:B------:R-:W-:Y:S04]  /*1070*/  STS [R2], R23 ;  /* 0x0000001702007388 */ /* 0x000fe80000000800 */
[----:B------:R-:W-:Y:S01]  /*1080*/  STG.E desc[UR6][R4.64], R23 ;  /* 0x0000001704007986 */ /* 0x000fe2000c101906 */
[----:B------:R-:W-:Y:S05]  /*1090*/  EXIT ;  /* 0x000000000000794d */ /* 0x000fea0003800000 */
.L_x_26:
        /* <DEDUP_REMOVED lines=14> */
.L_x_40:


//--------------------- .text._Z16k_csr_mat_vec_mmiPiS_PfS0_S0_ --------------------------
	.section	.text._Z16k_csr_mat_vec_mmiPiS_PfS0_S0_,"ax",@progbits
	.align	128
        .global         _Z16k_csr_mat_vec_mmiPiS_PfS0_S0_
        .type           _Z16k_csr_mat_vec_mmiPiS_PfS0_S0_,@function
        .size           _Z16k_csr_mat_vec_mmiPiS_PfS0_S0_,(.L_x_41 - _Z16k_csr_mat_vec_mmiPiS_PfS0_S0_)
        .other          _Z16k_csr_mat_vec_mmiPiS_PfS0_S0_,@"STO_CUDA_ENTRY STV_DEFAULT"
_Z16k_csr_mat_vec_mmiPiS_PfS0_S0_:
.text._Z16k_csr_mat_vec_mmiPiS_PfS0_S0_:
[----:B------:R-:W-:Y:S01]  /*0000*/  LDC R1, c[0x0][0x37c] ;  /* 0x0000df00ff017b82 */ /* 0x000fe20000000800 */
[----:B------:R-:W0:Y:S01]  /*0010*/  S2R R0, SR_CTAID.X ;  /* 0x0000000000007919 */ /* 0x000e220000002500 */
[----:B------:R-:W0:Y:S01]  /*0020*/  LDCU UR4, c[0x0][0x360] ;  /* 0x00006c00ff0477ac */ /* 0x000e220008000800 */
[----:B------:R-:W0:Y:S01]  /*0030*/  S2R R3, SR_TID.X ;  /* 0x0000000000037919 */ /* 0x000e220000002100 */
[----:B------:R-:W1:Y:S01]  /*0040*/  LDCU UR5, c[0x0][0x380] ;  /* 0x00007000ff0577ac */ /* 0x000e620008000800 */
[----:B0-----:R-:W-:-:S05]  /*0050*/  IMAD R0, R0, UR4, R3 ;  /* 0x0000000400007c24 */ /* 0x001fca000f8e0203 */
[----:B-1----:R-:W-:-:S13]  /*0060*/  ISETP.GE.AND P0, PT, R0, UR5, PT ;  /* 0x0000000500007c0c */ /* 0x002fda000bf06270 */
[----:B------:R-:W-:Y:S05]  /*0070*/  @P0 EXIT ;  /* 0x000000000000094d */ /* 0x000fea0003800000 */
[----:B------:R-:W0:Y:S01]  /*0080*/  LDC.64 R2, c[0x0][0x388] ;  /* 0x0000e200ff027b82 */ /* 0x000e220000000a00 */
[----:B------:R-:W1:Y:S01]  /*0090*/  LDCU.64 UR4, c[0x0][0x358] ;  /* 0x00006b00ff0477ac */ /* 0x000e620008000a00 */
[----:B0-----:R-:W-:-:S05]  /*00a0*/  IMAD.WIDE R2, R0, 0x4, R2 ;  /* 0x0000000400027825 */ /* 0x001fca00078e0202 */
[----:B-1----:R-:W2:Y:S04]  /*00b0*/  LDG.E R4, desc[UR4][R2.64] ;  /* 0x0000000402047981 */ /* 0x002ea8000c1e1900 */
[----:B------:R-:W2:Y:S01]  /*00c0*/  LDG.E R8, desc[UR4][R2.64+0x4] ;  /* 0x0000040402087981 */ /* 0x000ea2000c1e1900 */
[----:B------:R-:W-:Y:S01]  /*00d0*/  BSSY.RECONVERGENT B0, `(.L_x_27) ;  /* 0x00000d4000007945 */ /* 0x000fe20003800200 */
[----:B------:R-:W-:Y:S01]  /*00e0*/  HFMA2 R6, -RZ, RZ, 0, 0 ;  /* 0x00000000ff067431 */ /* 0x000fe200000001ff */
[----:B--2---:R-:W-:-:S13]  /*00f0*/  ISETP.GE.AND P0, PT, R4, R8, PT ;  /* 0x000000080400720c */ /* 0x004fda0003f06270 */
[----:B------:R-:W-:Y:S05]  /*0100*/  @P0 BRA `(.L_x_28) ;  /* 0x0000000c00400947 */ /* 0x000fea0003800000 */
[----:B------:R-:W-:Y:S01]  /*0110*/  MOV R3, R4 ;  /* 0x0000000400037202 */ /* 0x000fe20000000f00 */
[----:B------:R-:W-:Y:S01]  /*0120*/  BSSY.RECONVERGENT B1, `(.L_x_29) ;  /* 0x0000068000017945 */ /* 0x000fe20003800200 */
[----:B------:R-:W-:Y:S02]  /*0130*/  MOV R6, RZ ;  /* 0x000000ff00067202 */ /* 0x000fe40000000f00 */
[CC--:B------:R-:W-:Y:S02]  /*0140*/  IADD3 R4, PT, PT, R8.reuse, -R3.reuse, RZ ;  /* 0x8000000308047210 */ /* 0x0c0fe40007ffe0ff */
[----:B------:R-:W-:Y:S02]  /*0150*/  IADD3 R8, PT, PT, -R8, R3, RZ ;  /* 0x0000000308087210 */ /* 0x000fe40007ffe1ff */
[----:B------:R-:W-:Y:S02]  /*0160*/  LOP3.LUT R5, R4, 0xf, RZ, 0xc0, !PT ;  /* 0x0000000f04057812 */ /* 0x000fe400078ec0ff */
[----:B------:R-:W-:-:S02]  /*0170*/  ISETP.GT.U32.AND P1, PT, R8, -0x10, PT ;  /* 0xfffffff00800780c */ /* 0x000fc40003f24070 */
[----:B------:R-:W-:-:S11]  /*0180*/  ISETP.NE.AND P0, PT, R5, RZ, PT ;  /* 0x000000ff0500720c */ /* 0x000fd60003f05270 */
[----:B------:R-:W-:Y:S05]  /*0190*/  @P1 BRA `(.L_x_30) ;  /* 0x0000000400801947 */ /* 0x000fea0003800000 */
        /* <DEDUP_REMOVED lines=9> */
.L_x_31:
[C---:B------:R-:W-:Y:S01]  /*0230*/  IMAD.WIDE R20, R3.reuse, 0x4, R12 ;  /* 0x0000000403147825 */ /* 0x040fe200078e020c */
[----:B------:R-:W0:Y:S04]  /*0240*/  LDC.64 R16, c[0x0][0x3a0] ;  /* 0x0000e800ff107b82 */ /* 0x000e280000000a00 */
[----:B------:R-:W0:Y:S04]  /*0250*/  LDG.E R11, desc[UR4][R20.64+-0x20] ;  /* 0xffffe004140b7981 */ /* 0x000e28000c1e1900 */
[----:B------:R-:W2:Y:S04]  /*0260*/  LDG.E R23, desc[UR4][R20.64+-0x1c] ;  /* 0xffffe40414177981 */ /* 0x000ea8000c1e1900 */
[----:B------:R-:W3:Y:S01]  /*0270*/  LDG.E R9, desc[UR4][R20.64+-0x18] ;  /* 0xffffe80414097981 */ /* 0x000ee2000c1e1900 */
[----:B------:R-:W-:-:S03]  /*0280*/  IMAD.WIDE R26, R3, 0x4, R14 ;  /* 0x00000004031a7825 */ /* 0x000fc600078e020e */
[----:B------:R-:W4:Y:S04]  /*0290*/  LDG.E R25, desc[UR4][R20.64+-0x14] ;  /* 0xffffec0414197981 */ /* 0x000f28000c1e1900 */
[----:B------:R-:W5:Y:S04]  /*02a0*/  LDG.E R19, desc[UR4][R26.64+-0x20] ;  /* 0xffffe0041a137981 */ /* 0x000f68000c1e1900 */
[----:B------:R-:W5:Y:S04]  /*02b0*/  LDG.E R18, desc[UR4][R26.64+-0x1c] ;  /* 0xffffe4041a127981 */ /* 0x000f68000c1e1900 */
[----:B------:R-:W5:Y:S01]  /*02c0*/  LDG.E R29, desc[UR4][R20.64+-0x10] ;  /* 0xfffff004141d7981 */ /* 0x000f62000c1e1900 */
[----:B0-----:R-:W-:-:S06]  /*02d0*/  IMAD.WIDE R10, R11, 0x4, R16 ;  /* 0x000000040b0a7825 */ /* 0x001fcc00078e0210 */
[----:B------:R-:W5:Y:S01]  /*02e0*/  LDG.E R10, desc[UR4][R10.64] ;  /* 0x000000040a0a7981 */ /* 0x000f62000c1e1900 */
[----:B--2---:R-:W-:-:S05]  /*02f0*/  IMAD.WIDE R22, R23, 0x4, R16 ;  /* 0x0000000417167825 */ /* 0x004fca00078e0210 */
[----:B------:R-:W2:Y:S01]  /*0300*/  LDG.E R7, desc[UR4][R22.64] ;  /* 0x0000000416077981 */ /* 0x000ea2000c1e1900 */
[----:B---3--:R-:W-:-:S03]  /*0310*/  IMAD.WIDE R8, R9, 0x4, R16 ;  /* 0x0000000409087825 */ /* 0x008fc600078e0210 */
[----:B------:R-:W3:Y:S01]  /*0320*/  LDG.E R11, desc[UR4][R26.64+-0x18] ;  /* 0xffffe8041a0b7981 */ /* 0x000ee2000c1e1900 */
[----:B----4-:R-:W-:-:S03]  /*0330*/  IMAD.WIDE R24, R25, 0x4, R16 ;  /* 0x0000000419187825 */ /* 0x010fc600078e0210 */
[----:B------:R-:W3:Y:S04]  /*0340*/  LDG.E R8, desc[UR4][R8.64] ;  /* 0x0000000408087981 */ /* 0x000ee8000c1e1900 */
[----:B------:R-:W4:Y:S04]  /*0350*/  LDG.E R23, desc[UR4][R20.64+-0xc] ;  /* 0xfffff40414177981 */ /* 0x000f28000c1e1900 */
[----:B------:R-:W4:Y:S01]  /*0360*/  LDG.E R9, desc[UR4][R20.64+-0x8] ;  /* 0xfffff80414097981 */ /* 0x000f22000c1e1900 */
[----:B-----5:R-:W-:-:S03]  /*0370*/  FFMA R28, R19, R10, R6 ;  /* 0x0000000a131c7223 */ /* 0x020fc60000000006 */
[----:B------:R-:W5:Y:S04]  /*0380*/  LDG.E R6, desc[UR4][R24.64] ;  /* 0x0000000418067981 */ /* 0x000f68000c1e1900 */
[----:B------:R-:W5:Y:S01]  /*0390*/  LDG.E R19, desc[UR4][R26.64+-0x14] ;  /* 0xffffec041a137981 */ /* 0x000f62000c1e1900 */
[----:B--2---:R-:W-:Y:S01]  /*03a0*/  FFMA R22, R18, R7, R28 ;  /* 0x0000000712167223 */ /* 0x004fe2000000001c */
[----:B------:R-:W-:Y:S02]  /*03b0*/  IMAD.WIDE R28, R29, 0x4, R16 ;  /* 0x000000041d1c7825 */ /* 0x000fe400078e0210 */
[----:B------:R-:W2:Y:S04]  /*03c0*/  LDG.E R10, desc[UR4][R20.64+-0x4] ;  /* 0xfffffc04140a7981 */ /* 0x000ea8000c1e1900 */
[----:B------:R-:W2:Y:S04]  /*03d0*/  LDG.E R29, desc[UR4][R28.64] ;  /* 0x000000041c1d7981 */ /* 0x000ea8000c1e1900 */
[----:B------:R-:W2:Y:S04]  /*03e0*/  LDG.E R18, desc[UR4][R26.64+-0x10] ;  /* 0xfffff0041a127981 */ /* 0x000ea8000c1e1900 */
[----:B------:R-:W2:Y:S01]  /*03f0*/  LDG.E R7, desc[UR4][R20.64] ;  /* 0x0000000414077981 */ /* 0x000ea2000c1e1900 */
[----:B---3--:R-:W-:Y:S01]  /*0400*/  FFMA R8, R11, R8, R22 ;  /* 0x000000080b087223 */ /* 0x008fe20000000016 */
[----:B----4-:R-:W-:-:S02]  /*0410*/  IMAD.WIDE R22, R23, 0x4, R16 ;  /* 0x0000000417167825 */ /* 0x010fc400078e0210 */
[----:B------:R-:W3:Y:S04]  /*0420*/  LDG.E R11, desc[UR4][R20.64+0x4] ;  /* 0x00000404140b7981 */ /* 0x000ee8000c1e1900 */
[----:B------:R-:W4:Y:S04]  /*0430*/  LDG.E R23, desc[UR4][R22.64] ;  /* 0x0000000416177981 */ /* 0x000f28000c1e1900 */
[----:B------:R-:W4:Y:S04]  /*0440*/  LDG.E R25, desc[UR4][R26.64+-0xc] ;  /* 0xfffff4041a197981 */ /* 0x000f28000c1e1900 */
[----:B------:R-:W4:Y:S04]  /*0450*/  LDG.E R28, desc[UR4][R26.64+-0x8] ;  /* 0xfffff8041a1c7981 */ /* 0x000f28000c1e1900 */
[----:B------:R-:W4:Y:S04]  /*0460*/  LDG.E R22, desc[UR4][R20.64+0x8] ;  /* 0x0000080414167981 */ /* 0x000f28000c1e1900 */
[----:B------:R-:W4:Y:S01]  /*0470*/  LDG.E R24, desc[UR4][R26.64+0x4] ;  /* 0x000004041a187981 */ /* 0x000f22000c1e1900 */
[----:B-----5:R-:W-:Y:S01]  /*0480*/  FFMA R6, R19, R6, R8 ;  /* 0x0000000613067223 */ /* 0x020fe20000000008 */
[----:B------:R-:W-:-:S05]  /*0490*/  IMAD.WIDE R8, R9, 0x4, R16 ;  /* 0x0000000409087825 */ /* 0x000fca00078e0210 */
[----:B------:R0:W5:Y:S01]  /*04a0*/  LDG.E R19, desc[UR4][R8.64] ;  /* 0x0000000408137981 */ /* 0x000162000c1e1900 */
[----:B--2---:R-:W-:-:S03]  /*04b0*/  FFMA R18, R18, R29, R6 ;  /* 0x0000001d12127223 */ /* 0x004fc60000000006 */
[----:B------:R-:W2:Y:S01]  /*04c0*/  LDG.E R29, desc[UR4][R20.64+0x1c] ;  /* 0x00001c04141d7981 */ /* 0x000ea2000c1e1900 */
[----:B0-----:R-:W-:-:S04]  /*04d0*/  IMAD.WIDE R8, R10, 0x4, R16 ;  /* 0x000000040a087825 */ /* 0x001fc800078e0210 */
[--C-:B------:R-:W-:Y:S02]  /*04e0*/  IMAD.WIDE R6, R7, 0x4, R16.reuse ;  /* 0x0000000407067825 */ /* 0x100fe400078e0210 */
[----:B------:R-:W2:Y:S02]  /*04f0*/  LDG.E R8, desc[UR4][R8.64] ;  /* 0x0000000408087981 */ /* 0x000ea4000c1e1900 */
[----:B---3--:R-:W-:Y:S02]  /*0500*/  IMAD.WIDE R10, R11, 0x4, R16 ;  /* 0x000000040b0a7825 */ /* 0x008fe400078e0210 */
[----:B------:R-:W3:Y:S02]  /*0510*/  LDG.E R6, desc[UR4][R6.64] ;  /* 0x0000000406067981 */ /* 0x000ee4000c1e1900 */
[----:B----4-:R-:W-:Y:S02]  /*0520*/  FFMA R23, R25, R23, R18 ;  /* 0x0000001719177223 */ /* 0x010fe40000000012 */
[----:B------:R-:W4:Y:S04]  /*0530*/  LDG.E R10, desc[UR4][R10.64] ;  /* 0x000000040a0a7981 */ /* 0x000f28000c1e1900 */
[----:B------:R-:W2:Y:S04]  /*0540*/  LDG.E R9, desc[UR4][R26.64+-0x4] ;  /* 0xfffffc041a097981 */ /* 0x000ea8000c1e1900 */
[----:B------:R-:W3:Y:S04]  /*0550*/  LDG.E R7, desc[UR4][R26.64] ;  /* 0x000000041a077981 */ /* 0x000ee8000c1e1900 */
[----:B------:R-:W4:Y:S04]  /*0560*/  LDG.E R18, desc[UR4][R20.64+0xc] ;  /* 0x00000c0414127981 */ /* 0x000f28000c1e1900 */
[----:B------:R-:W4:Y:S04]  /*0570*/  LDG.E R25, desc[UR4][R20.64+0x14] ;  /* 0x0000140414197981 */ /* 0x000f28000c1e1900 */
[----:B------:R-:W4:Y:S01]  /*0580*/  LDG.E R11, desc[UR4][R26.64+0x18] ;  /* 0x000018041a0b7981 */ /* 0x000f22000c1e1900 */
[----:B-----5:R-:W-:-:S03]  /*0590*/  FFMA R28, R28, R19, R23 ;  /* 0x000000131c1c7223 */ /* 0x020fc60000000017 */
[----:B------:R-:W5:Y:S04]  /*05a0*/  LDG.E R23, desc[UR4][R20.64+0x10] ;  /* 0x0000100414177981 */ /* 0x000f68000c1e1900 */
[----:B------:R0:W5:Y:S02]  /*05b0*/  LDG.E R19, desc[UR4][R20.64+0x18] ;  /* 0x0000180414137981 */ /* 0x000164000c1e1900 */
[----:B0-----:R-:W-:-:S04]  /*05c0*/  IMAD.WIDE R20, R22, 0x4, R16 ;  /* 0x0000000416147825 */ /* 0x001fc800078e0210 */
[----:B--2---:R-:W-:Y:S02]  /*05d0*/  FFMA R8, R9, R8, R28 ;  /* 0x0000000809087223 */ /* 0x004fe4000000001c */
[----:B------:R-:W2:Y:S02]  /*05e0*/  LDG.E R9, desc[UR4][R26.64+0x10] ;  /* 0x000010041a097981 */ /* 0x000ea4000c1e1900 */
[----:B---3--:R-:W-:Y:S02]  /*05f0*/  FFMA R7, R7, R6, R8 ;  /* 0x0000000607077223 */ /* 0x008fe40000000008 */
[----:B------:R-:W3:Y:S02]  /*0600*/  LDG.E R8, desc[UR4][R26.64+0xc] ;  /* 0x00000c041a087981 */ /* 0x000ee4000c1e1900 */
[----:B----4-:R-:W-:Y:S02]  /*0610*/  FFMA R6, R24, R10, R7 ;  /* 0x0000000a18067223 */ /* 0x010fe40000000007 */
[----:B------:R-:W4:Y:S04]  /*0620*/  LDG.E R7, desc[UR4][R26.64+0x8] ;  /* 0x000008041a077981 */ /* 0x000f28000c1e1900 */
[----:B------:R-:W2:Y:S04]  /*0630*/  LDG.E R10, desc[UR4][R26.64+0x14] ;  /* 0x000014041a0a7981 */ /* 0x000ea8000c1e1900 */
[----:B------:R-:W2:Y:S01]  /*0640*/  LDG.E R26, desc[UR4][R26.64+0x1c] ;  /* 0x00001c041a1a7981 */ /* 0x000ea2000c1e1900 */
[----:B------:R-:W-:-:S06]  /*0650*/  IMAD.WIDE R24, R25, 0x4, R16 ;  /* 0x0000000419187825 */ /* 0x000fcc00078e0210 */
[----:B------:R-:W2:Y:S04]  /*0660*/  LDG.E R25, desc[UR4][R24.64] ;  /* 0x0000000418197981 */ /* 0x000ea8000c1e1900 */
[----:B------:R0:W4:Y:S02]  /*0670*/  LDG.E R27, desc[UR4][R20.64] ;  /* 0x00000004141b7981 */ /* 0x000124000c1e1900 */
[----:B0-----:R-:W-:-:S06]  /*0680*/  IMAD.WIDE R20, R18, 0x4, R16 ;  /* 0x0000000412147825 */ /* 0x001fcc00078e0210 */
[----:B------:R-:W3:Y:S01]  /*0690*/  LDG.E R21, desc[UR4][R20.64] ;  /* 0x0000000414157981 */ /* 0x000ee2000c1e1900 */
[----:B-----5:R-:W-:-:S04]  /*06a0*/  IMAD.WIDE R22, R23, 0x4, R16 ;  /* 0x0000000417167825 */ /* 0x020fc800078e0210 */
[--C-:B------:R-:W-:Y:S02]  /*06b0*/  IMAD.WIDE R18, R19, 0x4, R16.reuse ;  /* 0x0000000413127825 */ /* 0x100fe400078e0210 */
[----:B------:R-:W2:Y:S02]  /*06c0*/  LDG.E R22, desc[UR4][R22.64] ;  /* 0x0000000416167981 */ /* 0x000ea4000c1e1900 */
[----:B------:R-:W-:Y:S02]  /*06d0*/  IMAD.WIDE R16, R29, 0x4, R16 ;  /* 0x000000041d107825 */ /* 0x000fe400078e0210 */
[----:B------:R-:W5:Y:S04]  /*06e0*/  LDG.E R18, desc[UR4][R18.64] ;  /* 0x0000000412127981 */ /* 0x000f68000c1e1900 */
[----:B------:R-:W5:Y:S01]  /*06f0*/  LDG.E R16, desc[UR4][R16.64] ;  /* 0x0000000410107981 */ /* 0x000f62000c1e1900 */
[----:B------:R-:W-:-:S04]  /*0700*/  IADD3 R2, PT, PT, R2, 0x10, RZ ;  /* 0x0000001002027810 */ /* 0x000fc80007ffe0ff */
[----:B------:R-:W-:Y:S02]  /*0710*/  ISETP.NE.AND P1, PT, R2, RZ, PT ;  /* 0x000000ff0200720c */ /* 0x000fe40003f25270 */
[----:B------:R-:W-:Y:S01]  /*0720*/  IADD3 R3, PT, PT, R3, 0x10, RZ ;  /* 0x0000001003037810 */ /* 0x000fe20007ffe0ff */
[----:B----4-:R-:W-:-:S04]  /*0730*/  FFMA R7, R7, R27, R6 ;  /* 0x0000001b07077223 */ /* 0x010fc80000000006 */
[----:B---3--:R-:W-:-:S04]  /*0740*/  FFMA R8, R8, R21, R7 ;  /* 0x0000001508087223 */ /* 0x008fc80000000007 */
[----:B--2---:R-:W-:-:S04]  /*0750*/  FFMA R9, R9, R22, R8 ;  /* 0x0000001609097223 */ /* 0x004fc80000000008 */
[----:B------:R-:W-:-:S04]  /*0760*/  FFMA R10, R10, R25, R9 ;  /* 0x000000190a0a7223 */ /* 0x000fc80000000009 */
[----:B-----5:R-:W-:-:S04]  /*0770*/  FFMA R11, R11, R18, R10 ;  /* 0x000000120b0b7223 */ /* 0x020fc8000000000a */
[----:B------:R-:W-:Y:S01]  /*0780*/  FFMA R6, R26, R16, R11 ;  /* 0x000000101a067223 */ /* 0x000fe2000000000b */
[----:B------:R-:W-:Y:S06]  /*0790*/  @P1 BRA `(.L_x_31) ;  /* 0xfffffff800a41947 */ /* 0x000fec000383ffff */
.L_x_30:
[----:B------:R-:W-:Y:S05]  /*07a0*/  BSYNC.RECONVERGENT B1 ;  /* 0x0000000000017941 */ /* 0x000fea0003800200 */
.L_x_29:
        /* <DEDUP_REMOVED lines=13> */
[----:B------:R-:W5:Y:S04]  /*0880*/  LDG.E R13, desc[UR4][R20.64+0xc] ;  /* 0x00000c04140d7981 */ /* 0x000f68000c1e1900 */
[----:B------:R-:W5:Y:S04]  /*0890*/  LDG.E R15, desc[UR4][R20.64+0x10] ;  /* 0x00001004140f7981 */ /* 0x000f68000c1e1900 */
[----:B------:R-:W5:Y:S04]  /*08a0*/  LDG.E R17, desc[UR4][R20.64+0x14] ;  /* 0x0000140414117981 */ /* 0x000f68000c1e1900 */
[----:B------:R-:W5:Y:S04]  /*08b0*/  LDG.E R19, desc[UR4][R20.64+0x18] ;  /* 0x0000180414137981 */ /* 0x000f68000c1e1900 */
[----:B------:R4:W5:Y:S01]  /*08c0*/  LDG.E R23, desc[UR4][R20.64+0x1c] ;  /* 0x00001c0414177981 */ /* 0x000962000c1e1900 */
[----:B--2---:R-:W-:-:S05]  /*08d0*/  IMAD.WIDE R8, R3, 0x4, R8 ;  /* 0x0000000403087825 */ /* 0x004fca00078e0208 */
[----:B------:R-:W2:Y:S04]  /*08e0*/  LDG.E R7, desc[UR4][R8.64] ;  /* 0x0000000408077981 */ /* 0x000ea8000c1e1900 */
[----:B------:R-:W2:Y:S01]  /*08f0*/  LDG.E R22, desc[UR4][R8.64+0x8] ;  /* 0x0000080408167981 */ /* 0x000ea2000c1e1900 */
[----:B-1----:R-:W-:-:S04]  /*0900*/  IMAD.WIDE R28, R29, 0x4, R10 ;  /* 0x000000041d1c7825 */ /* 0x002fc800078e020a */
[--C-:B---3--:R-:W-:Y:S01]  /*0910*/  IMAD.WIDE R26, R27, 0x4, R10.reuse ;  /* 0x000000041b1a7825 */ /* 0x108fe200078e020a */
[----:B------:R-:W2:Y:S03]  /*0920*/  LDG.E R5, desc[UR4][R28.64] ;  /* 0x000000041c057981 */ /* 0x000ea6000c1e1900 */
[--C-:B----4-:R-:W-:Y:S01]  /*0930*/  IMAD.WIDE R20, R25, 0x4, R10.reuse ;  /* 0x0000000419147825 */ /* 0x110fe200078e020a */
[----:B------:R-:W3:Y:S04]  /*0940*/  LDG.E R2, desc[UR4][R26.64] ;  /* 0x000000041a027981 */ /* 0x000ee8000c1e1900 */
[----:B------:R-:W3:Y:S01]  /*0950*/  LDG.E R25, desc[UR4][R8.64+0x4] ;  /* 0x0000040408197981 */ /* 0x000ee2000c1e1900 */
[----:B-----5:R-:W-:-:S03]  /*0960*/  IMAD.WIDE R12, R13, 0x4, R10 ;  /* 0x000000040d0c7825 */ /* 0x020fc600078e020a */
[----:B------:R-:W4:Y:S01]  /*0970*/  LDG.E R21, desc[UR4][R20.64] ;  /* 0x0000000414157981 */ /* 0x000f22000c1e1900 */
[----:B------:R-:W-:-:S03]  /*0980*/  IMAD.WIDE R14, R15, 0x4, R10 ;  /* 0x000000040f0e7825 */ /* 0x000fc600078e020a */
[----:B------:R-:W5:Y:S01]  /*0990*/  LDG.E R13, desc[UR4][R12.64] ;  /* 0x000000040c0d7981 */ /* 0x000f62000c1e1900 */
[----:B------:R-:W-:-:S03]  /*09a0*/  IMAD.WIDE R16, R17, 0x4, R10 ;  /* 0x0000000411107825 */ /* 0x000fc600078e020a */
[----:B------:R-:W5:Y:S01]  /*09b0*/  LDG.E R28, desc[UR4][R8.64+0xc] ;  /* 0x00000c04081c7981 */ /* 0x000f62000c1e1900 */
[----:B------:R-:W-:-:S03]  /*09c0*/  IMAD.WIDE R18, R19, 0x4, R10 ;  /* 0x0000000413127825 */ /* 0x000fc600078e020a */
[----:B------:R-:W5:Y:S04]  /*09d0*/  LDG.E R14, desc[UR4][R14.64] ;  /* 0x000000040e0e7981 */ /* 0x000f68000c1e1900 */
[----:B------:R-:W5:Y:S01]  /*09e0*/  LDG.E R29, desc[UR4][R8.64+0x10] ;  /* 0x00001004081d7981 */ /* 0x000f62000c1e1900 */
[----:B------:R-:W-:-:S03]  /*09f0*/  IMAD.WIDE R10, R23, 0x4, R10 ;  /* 0x00000004170a7825 */ /* 0x000fc600078e020a */
[----:B------:R-:W5:Y:S04]  /*0a00*/  LDG.E R17, desc[UR4][R16.64] ;  /* 0x0000000410117981 */ /* 0x000f68000c1e1900 */
[----:B------:R-:W5:Y:S04]  /*0a10*/  LDG.E R26, desc[UR4][R8.64+0x14] ;  /* 0x00001404081a7981 */ /* 0x000f68000c1e1900 */
[----:B------:R-:W5:Y:S04]  /*0a20*/  LDG.E R18, desc[UR4][R18.64] ;  /* 0x0000000412127981 */ /* 0x000f68000c1e1900 */
[----:B------:R-:W5:Y:S04]  /*0a30*/  LDG.E R23, desc[UR4][R8.64+0x18] ;  /* 0x0000180408177981 */ /* 0x000f68000c1e1900 */
[----:B------:R-:W5:Y:S04]  /*0a40*/  LDG.E R12, desc[UR4][R8.64+0x1c] ;  /* 0x00001c04080c7981 */ /* 0x000f68000c1e1900 */
[----:B------:R-:W5:Y:S01]  /*0a50*/  LDG.E R10, desc[UR4][R10.64] ;  /* 0x000000040a0a7981 */ /* 0x000f62000c1e1900 */
[----:B------:R-:W-:Y:S01]  /*0a60*/  IADD3 R3, PT, PT, R3, 0x8, RZ ;  /* 0x0000000803037810 */ /* 0x000fe20007ffe0ff */
[----:B--2---:R-:W-:-:S04]  /*0a70*/  FFMA R6, R7, R5, R6 ;  /* 0x0000000507067223 */ /* 0x004fc80000000006 */
[----:B---3--:R-:W-:-:S04]  /*0a80*/  FFMA R25, R25, R2, R6 ;  /* 0x0000000219197223 */ /* 0x008fc80000000006 */
[----:B----4-:R-:W-:-:S04]  /*0a90*/  FFMA R21, R22, R21, R25 ;  /* 0x0000001516157223 */ /* 0x010fc80000000019 */
[----:B-----5:R-:W-:-:S04]  /*0aa0*/  FFMA R28, R28, R13, R21 ;  /* 0x0000000d1c1c7223 */ /* 0x020fc80000000015 */
[----:B------:R-:W-:-:S04]  /*0ab0*/  FFMA R29, R29, R14, R28 ;  /* 0x0000000e1d1d7223 */ /* 0x000fc8000000001c */
[----:B------:R-:W-:-:S04]  /*0ac0*/  FFMA R26, R26, R17, R29 ;  /* 0x000000111a1a7223 */ /* 0x000fc8000000001d */
[----:B------:R-:W-:-:S04]  /*0ad0*/  FFMA R23, R23, R18, R26 ;  /* 0x0000001217177223 */ /* 0x000fc8000000001a */
[----:B------:R-:W-:-:S07]  /*0ae0*/  FFMA R6, R12, R10, R23 ;  /* 0x0000000a0c067223 */ /* 0x000fce0000000017 */
.L_x_33:
[----:B------:R-:W-:Y:S05]  /*0af0*/  BSYNC.RECONVERGENT B1 ;  /* 0x0000000000017941 */ /* 0x000fea0003800200 */
.L_x_32:
        /* <DEDUP_REMOVED lines=25> */
[----:B------:R-:W3:Y:S04]  /*0c90*/  LDG.E R7, desc[UR4][R10.64+0x8] ;  /* 0x000008040a077981 */ /* 0x000ee8000c1e1900 */
[----:B------:R-:W4:Y:S01]  /*0ca0*/  LDG.E R8, desc[UR4][R8.64] ;  /* 0x0000000408087981 */ /* 0x000f22000c1e1900 */
[----:B------:R-:W-:Y:S01]  /*0cb0*/  IADD3 R3, PT, PT, R3, 0x4, RZ ;  /* 0x0000000403037810 */ /* 0x000fe20007ffe0ff */
[----:B-----5:R-:W-:-:S04]  /*0cc0*/  FFMA R5, R5, R14, R6 ;  /* 0x0000000e05057223 */ /* 0x020fc80000000006 */
[----:B--2---:R-:W-:-:S04]  /*0cd0*/  FFMA R2, R2, R16, R5 ;  /* 0x0000001002027223 */ /* 0x004fc80000000005 */
[----:B---3--:R-:W-:-:S04]  /*0ce0*/  FFMA R2, R7, R18, R2 ;  /* 0x0000001207027223 */ /* 0x008fc80000000002 */
[----:B----4-:R-:W-:-:S07]  /*0cf0*/  FFMA R6, R13, R8, R2 ;  /* 0x000000080d067223 */ /* 0x010fce0000000002 */
.L_x_35:
[----:B------:R-:W-:Y:S05]  /*0d00*/  BSYNC.RECONVERGENT B1 ;  /* 0x0000000000017941 */ /* 0x000fea0003800200 */
.L_x_34:
[----:B------:R-:W-:Y:S05]  /*0d10*/  @!P1 BRA `(.L_x_28) ;  /* 0x00000000003c9947 */ /* 0x000fea0003800000 */
[----:B------:R-:W0:Y:S01]  /*0d20*/  LDC.64 R16, c[0x0][0x3a0] ;  /* 0x0000e800ff107b82 */ /* 0x000e220000000a00 */
[----:B------:R-:W-:-:S07]  /*0d30*/  IADD3 R2, PT, PT, -R4, RZ, RZ ;  /* 0x000000ff04027210 */ /* 0x000fce0007ffe1ff */
[----:B------:R-:W1:Y:S08]  /*0d40*/  LDC.64 R12, c[0x0][0x390] ;  /* 0x0000e400ff0c7b82 */ /* 0x000e700000000a00 */
[----:B------:R-:W2:Y:S02]  /*0d50*/  LDC.64 R14, c[0x0][0x398] ;  /* 0x0000e600ff0e7b82 */ /* 0x000ea40000000a00 */
.L_x_36:
        /* <DEDUP_REMOVED lines=11> */
.L_x_28:
[----:B------:R-:W-:Y:S05]  /*0e10*/  BSYNC.RECONVERGENT B0 ;  /* 0x0000000000007941 */ /* 0x000fea0003800200 */
.L_x_27:
[----:B------:R-:W0:Y:S02]  /*0e20*/  LDC.64 R2, c[0x0][0x3a8] ;  /* 0x0000ea00ff027b82 */ /* 0x000e240000000a00 */
[----:B0-----:R-:W-:-:S05]  /*0e30*/  IMAD.WIDE R2, R0, 0x4, R2 ;  /* 0x0000000400027825 */ /* 0x001fca00078e0202 */
[----:B------:R-:W-:Y:S01]  /*0e40*/  STG.E desc[UR4][R2.64], R6 ;  /* 0x0000000602007986 */ /* 0x000fe2000c101904 */
[----:B------:R-:W-:Y:S05]  /*0e50*/  EXIT ;  /* 0x000000000000794d */ /* 0x000fea0003800000 */
.L_x_37:
        /* <DEDUP_REMOVED lines=10> */
.L_x_41:


//--------------------- .nv.shared.reserved.0     --------------------------
	.section	.nv.shared.reserved.0,"aw",@nobits
	.weak		__nv_reservedSMEM_offset_0_alias
	.size		__nv_reservedSMEM_offset_0_alias, 0, 64
	.other		__nv_reservedSMEM_offset_0_alias,@"STO_CUDA_RESERVED_SHARED STV_DEFAULT"
__nv_reservedSMEM_offset_0_alias:
	.zero		0
	.zero		64


//--------------------- .nv.shared._Z17k_csr2_mat_vec_mmiPiS_PfS0_S0_ --------------------------
	.section	.nv.shared._Z17k_csr2_mat_vec_mmiPiS_PfS0_S0_,"aw",@nobits
	.sectionflags	@""
	.align	4
.nv.shared._Z17k_csr2_mat_vec_mmiPiS_PfS0_S0_:
	.zero		1280


//--------------------- .nv.constant0._Z11band_matveciiPfS_S_ --------------------------
	.section	.nv.constant0._Z11band_matveciiPfS_S_,"a",@progbits
	.sectionflags	@""
	.align	4
.nv.constant0._Z11band_matveciiPfS_S_:
	.zero		928


//--------------------- .nv.constant0._Z16k_ell_mat_vec_mmiiPiPfS0_S0_ --------------------------
	.section	.nv.constant0._Z16k_ell_mat_vec_mmiiPiPfS0_S0_,"a",@progbits
	.sectionflags	@""
	.align	4
.nv.constant0._Z16k_ell_mat_vec_mmiiPiPfS0_S0_:
	.zero		936


//--------------------- .nv.constant0._Z17k_csr2_mat_vec_mmiPiS_PfS0_S0_ --------------------------
	.section	.nv.constant0._Z17k_csr2_mat_vec_mmiPiS_PfS0_S0_,"a",@progbits
	.sectionflags	@""
	.align	4
.nv.constant0._Z17k_csr2_mat_vec_mmiPiS_PfS0_S0_:
	.zero		944


//--------------------- .nv.constant0._Z16k_csr_mat_vec_mmiPiS_PfS0_S0_ --------------------------
	.section	.nv.constant0._Z16k_csr_mat_vec_mmiPiS_PfS0_S0_,"a",@progbits
	.sectionflags	@""
	.align	4
.nv.constant0._Z16k_csr_mat_vec_mmiPiS_PfS0_S0_:
	.zero		944


//--------------------- SYMBOLS --------------------------

	.type		.nv.reservedSmem.offset0,@object
	.size		.nv.reservedSmem.offset0,0x4
	.type		.nv.reservedSmem.cap,@object
	.size		.nv.reservedSmem.cap,0x4
